// auto-generated by cutlass_sweep.gemm — config: {"arch": "sm_100", "cluster_m": 2, "cluster_n": 2, "dtype": "int8", "dtype_b": "int8", "layout": "nt", "stages": 0, "tile_k": 64, "tile_m": 128, "tile_n": 128}
#include "cutlass/cutlass.h"
#include "cutlass/gemm/collective/collective_builder.hpp"
#include "cutlass/gemm/device/gemm_universal_adapter.h"
#include "cutlass/gemm/kernel/gemm_universal.hpp"
#include "cutlass/epilogue/collective/collective_builder.hpp"

using ElemA = int8_t;
using ElemB = int8_t;
using ElemCD = int8_t;
using Acc  = int32_t;
using TileShape    = cute::Shape<cute::_128, cute::_128, cute::_64>;
using ClusterShape = cute::Shape<cute::_2, cute::_2, cute::_1>;

using CollectiveEpilogue = typename cutlass::epilogue::collective::CollectiveBuilder<
    cutlass::arch::Sm100, cutlass::arch::OpClassTensorOp,
    TileShape, ClusterShape,
    cutlass::epilogue::collective::EpilogueTileAuto,
    Acc, Acc,
    ElemCD, cutlass::layout::RowMajor, 128 / cutlass::sizeof_bits<ElemCD>::value,
    ElemCD, cutlass::layout::RowMajor, 128 / cutlass::sizeof_bits<ElemCD>::value,
    cutlass::epilogue::collective::EpilogueScheduleAuto
  >::CollectiveOp;

using CollectiveMainloop = typename cutlass::gemm::collective::CollectiveBuilder<
    cutlass::arch::Sm100, cutlass::arch::OpClassTensorOp,
    ElemA, cutlass::layout::RowMajor, 128 / cutlass::sizeof_bits<ElemA>::value,
    ElemB, cutlass::layout::ColumnMajor, 128 / cutlass::sizeof_bits<ElemB>::value,
    Acc,
    TileShape, ClusterShape,
    cutlass::gemm::collective::StageCountAutoCarveout<static_cast<int>(sizeof(typename CollectiveEpilogue::SharedStorage))>,
    cutlass::gemm::collective::KernelScheduleAuto
  >::CollectiveOp;

using GemmKernel = cutlass::gemm::kernel::GemmUniversal<
    cute::Shape<int,int,int,int>,
    CollectiveMainloop,
    CollectiveEpilogue
>;
using Gemm = cutlass::gemm::device::GemmUniversalAdapter<GemmKernel>;

// Force the device kernel symbol into the cubin without needing a host main.
auto* _anchor = &cutlass::device_kernel<GemmKernel>;


// ===== COMPILED SASS (sm_100a) =====

	.target	sm_100a

	.elftype	@"ET_EXEC"


//--------------------- .note.nv.tkinfo           --------------------------
	.section	.note.nv.tkinfo,"",@"SHT_NOTE"
	.sectionflags	@"SHF_NOTE_NV_TKINFO"
	.tkinfo
        /*0018*/ 	.word	0x00000002
        /*0030*/ 	.string	""
        /*0030*/ 	.string	"ptxas"
        /*0030*/ 	.string	"Cuda compilation tools, release 13.0, V13.0.88"
        /*0030*/ 	.string	"Build cuda_13.0.r13.0/compiler.36424714_0"
        /*0030*/ 	.string	"-arch sm_100a -m 64 "



//--------------------- .note.nv.cuinfo           --------------------------
	.section	.note.nv.cuinfo,"",@"SHT_NOTE"
	.sectionflags	@"SHF_NOTE_NV_CUINFO"
        /*0018*/ 	.short	0x0002
        /*001a*/ 	.short	0x0064
        /*001c*/ 	.short	0x0082
	.zero		2


//--------------------- .nv.info                  --------------------------
	.section	.nv.info,"",@"SHT_CUDA_INFO"
	.align	4


	//----- nvinfo : EIATTR_REGCOUNT
	.align		4
        /*0000*/ 	.byte	0x04, 0x2f
        /*0002*/ 	.short	(.L_19 - .L_18)
	.align		4
.L_18:
        /*0004*/ 	.word	index@(_ZN7cutlass13device_kernelINS_4gemm6kernel13GemmUniversalIN4cute5tupleIJiiiiEEENS1_10collective13CollectiveMmaINS1_35MainloopSm100TmaUmmaWarpSpecializedILi26ELi2ELi4ENS5_IJNS4_1CILi2EEESB_NSA_ILi1EEEEEEEENS5_IJNSA_ILi128EEESF_NSA_ILi64EEEEEEaNS5_IJlSC_lEEEaSI_NS4_8TiledMMAINS4_8MMA_AtomIJNS4_21SM100_MMA_S8_2x1SM_SSIaaiLi128ELi128ELNS4_4UMMA5MajorE0ELSN_0ELNSM_8SaturateE0EEEEEENS4_6LayoutINS5_IJSC_SC_SC_EEENS5_IJNSA_ILi0EEEST_ST_EEEEENS5_IJNS4_10UnderscoreESW_SW_EEEEENS4_28SM100_TMA_2SM_LOAD_MULTICASTENS4_14ComposedLayoutINS4_7SwizzleILi2ELi4ELi3EEENS4_18smem_ptr_flag_bitsILi8EEENSR_INS5_IJNSA_ILi8EEESG_EEENS5_IJSG_SC_EEEEEEEvNS4_8identityENS4_18SM100_TMA_2SM_LOADES19_vS1A_EENS_8epilogue10collective18CollectiveEpilogueINS1D_23Sm100TmaWarpSpecializedILi2ELi2ELi32ELb0ELb0EEEJNS5_IJSG_SF_SG_EEENS5_IJNSR_ISG_SC_EENSR_INS5_IJNSA_ILi32EEESB_EEENS5_IJSC_SG_EEEEEEEEaSI_aSI_NS1D_6fusion15FusionCallbacksIS1H_NS1P_17LinearCombinationIaiaiLNS_15FloatRoundStyleE2EEES1I_S1O_JEEENS4_5SM1004TMEM4LOAD26SM100_TMEM_LOAD_32dp32b32xENS4_13SM90_TMA_LOADENS10_INS11_ILi1ELi4ELi3EEES14_NSR_INS5_IJS15_S1K_EEENS5_IJS1K_SC_EEEEEEENS4_39AutoVectorizingCopyWithAssumedAlignmentILi128EEENS4_14SM90_TMA_STOREES24_S26_S26_EEEvvEEEEvNT_6ParamsE)
        /*0008*/ 	.word	0x0000005b


	//----- nvinfo : EIATTR_FRAME_SIZE
	.align		4
.L_19:
        /*000c*/ 	.byte	0x04, 0x11
        /*000e*/ 	.short	(.L_21 - .L_20)
	.align		4
.L_20:
        /*0010*/ 	.word	index@($__internal_2_$__cuda_sm10x_tcgen05_guardrail_trap_unallocated_columns_being_dealloced)
        /*0014*/ 	.word	0x00000000


	//----- nvinfo : EIATTR_FRAME_SIZE
	.align		4
.L_21:
        /*0018*/ 	.byte	0x04, 0x11
        /*001a*/ 	.short	(.L_23 - .L_22)
	.align		4
.L_22:
        /*001c*/ 	.word	index@($__internal_1_$__cuda_sm10x_tcgen05_guardrail_trap_phase_invalid_during_alloc)
        /*0020*/ 	.word	0x00000000


	//----- nvinfo : EIATTR_FRAME_SIZE
	.align		4
.L_23:
        /*0024*/ 	.byte	0x04, 0x11
        /*0026*/ 	.short	(.L_25 - .L_24)
	.align		4
.L_24:
        /*0028*/ 	.word	index@($__internal_0_$__cuda_sm10x_tcgen05_guardrail_trap_col_being_dealloced_not_returned_by_alloc)
        /*002c*/ 	.word	0x00000000


	//----- nvinfo : EIATTR_FRAME_SIZE
	.align		4
.L_25:
        /*0030*/ 	.byte	0x04, 0x11
        /*0032*/ 	.short	(.L_27 - .L_26)
	.align		4
.L_26:
        /*0034*/ 	.word	index@(_ZN7cutlass13device_kernelINS_4gemm6kernel13GemmUniversalIN4cute5tupleIJiiiiEEENS1_10collective13CollectiveMmaINS1_35MainloopSm100TmaUmmaWarpSpecializedILi26ELi2ELi4ENS5_IJNS4_1CILi2EEESB_NSA_ILi1EEEEEEEENS5_IJNSA_ILi128EEESF_NSA_ILi64EEEEEEaNS5_IJlSC_lEEEaSI_NS4_8TiledMMAINS4_8MMA_AtomIJNS4_21SM100_MMA_S8_2x1SM_SSIaaiLi128ELi128ELNS4_4UMMA5MajorE0ELSN_0ELNSM_8SaturateE0EEEEEENS4_6LayoutINS5_IJSC_SC_SC_EEENS5_IJNSA_ILi0EEEST_ST_EEEEENS5_IJNS4_10UnderscoreESW_SW_EEEEENS4_28SM100_TMA_2SM_LOAD_MULTICASTENS4_14ComposedLayoutINS4_7SwizzleILi2ELi4ELi3EEENS4_18smem_ptr_flag_bitsILi8EEENSR_INS5_IJNSA_ILi8EEESG_EEENS5_IJSG_SC_EEEEEEEvNS4_8identityENS4_18SM100_TMA_2SM_LOADES19_vS1A_EENS_8epilogue10collective18CollectiveEpilogueINS1D_23Sm100TmaWarpSpecializedILi2ELi2ELi32ELb0ELb0EEEJNS5_IJSG_SF_SG_EEENS5_IJNSR_ISG_SC_EENSR_INS5_IJNSA_ILi32EEESB_EEENS5_IJSC_SG_EEEEEEEEaSI_aSI_NS1D_6fusion15FusionCallbacksIS1H_NS1P_17LinearCombinationIaiaiLNS_15FloatRoundStyleE2EEES1I_S1O_JEEENS4_5SM1004TMEM4LOAD26SM100_TMEM_LOAD_32dp32b32xENS4_13SM90_TMA_LOADENS10_INS11_ILi1ELi4ELi3EEES14_NSR_INS5_IJS15_S1K_EEENS5_IJS1K_SC_EEEEEEENS4_39AutoVectorizingCopyWithAssumedAlignmentILi128EEENS4_14SM90_TMA_STOREES24_S26_S26_EEEvvEEEEvNT_6ParamsE)
        /*0038*/ 	.word	0x00000000


	//----- nvinfo : EIATTR_MIN_STACK_SIZE
	.align		4
.L_27:
        /*003c*/ 	.byte	0x04, 0x12
        /*003e*/ 	.short	(.L_29 - .L_28)
	.align		4
.L_28:
        /*0040*/ 	.word	index@(_ZN7cutlass13device_kernelINS_4gemm6kernel13GemmUniversalIN4cute5tupleIJiiiiEEENS1_10collective13CollectiveMmaINS1_35MainloopSm100TmaUmmaWarpSpecializedILi26ELi2ELi4ENS5_IJNS4_1CILi2EEESB_NSA_ILi1EEEEEEEENS5_IJNSA_ILi128EEESF_NSA_ILi64EEEEEEaNS5_IJlSC_lEEEaSI_NS4_8TiledMMAINS4_8MMA_AtomIJNS4_21SM100_MMA_S8_2x1SM_SSIaaiLi128ELi128ELNS4_4UMMA5MajorE0ELSN_0ELNSM_8SaturateE0EEEEEENS4_6LayoutINS5_IJSC_SC_SC_EEENS5_IJNSA_ILi0EEEST_ST_EEEEENS5_IJNS4_10UnderscoreESW_SW_EEEEENS4_28SM100_TMA_2SM_LOAD_MULTICASTENS4_14ComposedLayoutINS4_7SwizzleILi2ELi4ELi3EEENS4_18smem_ptr_flag_bitsILi8EEENSR_INS5_IJNSA_ILi8EEESG_EEENS5_IJSG_SC_EEEEEEEvNS4_8identityENS4_18SM100_TMA_2SM_LOADES19_vS1A_EENS_8epilogue10collective18CollectiveEpilogueINS1D_23Sm100TmaWarpSpecializedILi2ELi2ELi32ELb0ELb0EEEJNS5_IJSG_SF_SG_EEENS5_IJNSR_ISG_SC_EENSR_INS5_IJNSA_ILi32EEESB_EEENS5_IJSC_SG_EEEEEEEEaSI_aSI_NS1D_6fusion15FusionCallbacksIS1H_NS1P_17LinearCombinationIaiaiLNS_15FloatRoundStyleE2EEES1I_S1O_JEEENS4_5SM1004TMEM4LOAD26SM100_TMEM_LOAD_32dp32b32xENS4_13SM90_TMA_LOADENS10_INS11_ILi1ELi4ELi3EEES14_NSR_INS5_IJS15_S1K_EEENS5_IJS1K_SC_EEEEEEENS4_39AutoVectorizingCopyWithAssumedAlignmentILi128EEENS4_14SM90_TMA_STOREES24_S26_S26_EEEvvEEEEvNT_6ParamsE)
        /*0044*/ 	.word	0x00000000
.L_29:


//--------------------- .nv.compat                --------------------------
	.section	.nv.compat,"",@"SHT_CUDA_COMPAT_INFO"
	.align	4
        /*0000*/ 	.byte	0x02, 0x09, 0x01, 0x00, 0x02, 0x02, 0x03, 0x00, 0x02, 0x05, 0x06, 0x00, 0x03, 0x07, 0x01, 0x01
        /*0010*/ 	.byte	0x02, 0x03, 0x01, 0x00, 0x02, 0x06, 0x01, 0x00, 0x04, 0x0b, 0x08, 0x00, 0x01, 0x00, 0x00, 0x00
        /*0020*/ 	.byte	0x00, 0x00, 0x00, 0x00


//--------------------- .nv.info._ZN7cutlass13device_kernelINS_4gemm6kernel13GemmUniversalIN4cute5tupleIJiiiiEEENS1_10collective13CollectiveMmaINS1_35MainloopSm100TmaUmmaWarpSpecializedILi26ELi2ELi4ENS5_IJNS4_1CILi2EEESB_NSA_ILi1EEEEEEEENS5_IJNSA_ILi128EEESF_NSA_ILi64EEEEEEaNS5_IJlSC_lEEEaSI_NS4_8TiledMMAINS4_8MMA_AtomIJNS4_21SM100_MMA_S8_2x1SM_SSIaaiLi128ELi128ELNS4_4UMMA5MajorE0ELSN_0ELNSM_8SaturateE0EEEEEENS4_6LayoutINS5_IJSC_SC_SC_EEENS5_IJNSA_ILi0EEEST_ST_EEEEENS5_IJNS4_10UnderscoreESW_SW_EEEEENS4_28SM100_TMA_2SM_LOAD_MULTICASTENS4_14ComposedLayoutINS4_7SwizzleILi2ELi4ELi3EEENS4_18smem_ptr_flag_bitsILi8EEENSR_INS5_IJNSA_ILi8EEESG_EEENS5_IJSG_SC_EEEEEEEvNS4_8identityENS4_18SM100_TMA_2SM_LOADES19_vS1A_EENS_8epilogue10collective18CollectiveEpilogueINS1D_23Sm100TmaWarpSpecializedILi2ELi2ELi32ELb0ELb0EEEJNS5_IJSG_SF_SG_EEENS5_IJNSR_ISG_SC_EENSR_INS5_IJNSA_ILi32EEESB_EEENS5_IJSC_SG_EEEEEEEEaSI_aSI_NS1D_6fusion15FusionCallbacksIS1H_NS1P_17LinearCombinationIaiaiLNS_15FloatRoundStyleE2EEES1I_S1O_JEEENS4_5SM1004TMEM4LOAD26SM100_TMEM_LOAD_32dp32b32xENS4_13SM90_TMA_LOADENS10_INS11_ILi1ELi4ELi3EEES14_NSR_INS5_IJS15_S1K_EEENS5_IJS1K_SC_EEEEEEENS4_39AutoVectorizingCopyWithAssumedAlignmentILi128EEENS4_14SM90_TMA_STOREES24_S26_S26_EEEvvEEEEvNT_6ParamsE --------------------------
	.section	.nv.info._ZN7cutlass13device_kernelINS_4gemm6kernel13GemmUniversalIN4cute5tupleIJiiiiEEENS1_10collective13CollectiveMmaINS1_35MainloopSm100TmaUmmaWarpSpecializedILi26ELi2ELi4ENS5_IJNS4_1CILi2EEESB_NSA_ILi1EEEEEEEENS5_IJNSA_ILi128EEESF_NSA_ILi64EEEEEEaNS5_IJlSC_lEEEaSI_NS4_8TiledMMAINS4_8MMA_AtomIJNS4_21SM100_MMA_S8_2x1SM_SSIaaiLi128ELi128ELNS4_4UMMA5MajorE0ELSN_0ELNSM_8SaturateE0EEEEEENS4_6LayoutINS5_IJSC_SC_SC_EEENS5_IJNSA_ILi0EEEST_ST_EEEEENS5_IJNS4_10UnderscoreESW_SW_EEEEENS4_28SM100_TMA_2SM_LOAD_MULTICASTENS4_14ComposedLayoutINS4_7SwizzleILi2ELi4ELi3EEENS4_18smem_ptr_flag_bitsILi8EEENSR_INS5_IJNSA_ILi8EEESG_EEENS5_IJSG_SC_EEEEEEEvNS4_8identityENS4_18SM100_TMA_2SM_LOADES19_vS1A_EENS_8epilogue10collective18CollectiveEpilogueINS1D_23Sm100TmaWarpSpecializedILi2ELi2ELi32ELb0ELb0EEEJNS5_IJSG_SF_SG_EEENS5_IJNSR_ISG_SC_EENSR_INS5_IJNSA_ILi32EEESB_EEENS5_IJSC_SG_EEEEEEEEaSI_aSI_NS1D_6fusion15FusionCallbacksIS1H_NS1P_17LinearCombinationIaiaiLNS_15FloatRoundStyleE2EEES1I_S1O_JEEENS4_5SM1004TMEM4LOAD26SM100_TMEM_LOAD_32dp32b32xENS4_13SM90_TMA_LOADENS10_INS11_ILi1ELi4ELi3EEES14_NSR_INS5_IJS15_S1K_EEENS5_IJS1K_SC_EEEEEEENS4_39AutoVectorizingCopyWithAssumedAlignmentILi128EEENS4_14SM90_TMA_STOREES24_S26_S26_EEEvvEEEEvNT_6ParamsE,"",@"SHT_CUDA_INFO"
	.sectionflags	@""
	.align	4


	//----- nvinfo : EIATTR_CUDA_API_VERSION
	.align		4
        /*0000*/ 	.byte	0x04, 0x37
        /*0002*/ 	.short	(.L_31 - .L_30)
.L_30:
        /*0004*/ 	.word	0x00000082


	//----- nvinfo : EIATTR_KPARAM_INFO
	.align		4
.L_31:
        /*0008*/ 	.byte	0x04, 0x17
        /*000a*/ 	.short	(.L_33 - .L_32)
.L_32:
        /*000c*/ 	.word	0x00000000
        /*0010*/ 	.short	0x0000
        /*0012*/ 	.short	0x0000
        /*0014*/ 	.byte	0x00, 0xf0, 0x01, 0x20


	//----- nvinfo : EIATTR_AT_ENTRY_FRAGMENTS
	.align		4
.L_33:
        /*0018*/ 	.byte	0x04, 0x4f
        /*001a*/ 	.short	(.L_35 - .L_34)


	//   ....[0]....
.L_34:
        /*001c*/ 	.word	0x00000007


	//----- nvinfo : EIATTR_RESERVED_SMEM_USED
	.align		4
.L_35:
        /*0020*/ 	.byte	0x01, 0x41
	.zero		2


	//----- nvinfo : EIATTR_SPARSE_MMA_MASK
	.align		4
        /*0024*/ 	.byte	0x03, 0x50
        /*0026*/ 	.short	0x0000


	//----- nvinfo : EIATTR_TCGEN05_2CTA_USED
	.align		4
        /*0028*/ 	.byte	0x01, 0x52
	.zero		2


	//----- nvinfo : EIATTR_MAXREG_COUNT
	.align		4
        /*002c*/ 	.byte	0x03, 0x1b
        /*002e*/ 	.short	0x00ff


	//----- nvinfo : EIATTR_NUM_BARRIERS
	.align		4
        /*0030*/ 	.byte	0x02, 0x4c
        /*0032*/ 	.byte	0x07
	.zero		1


	//----- nvinfo : EIATTR_EXTERNS
	.align		4
        /*0034*/ 	.byte	0x04, 0x0f
        /*0036*/ 	.short	(.L_37 - .L_36)


	//   ....[0]....
	.align		4
.L_36:
        /*0038*/ 	.word	index@(__assertfail)


	//----- nvinfo : EIATTR_MERCURY_ISA_VERSION
	.align		4
.L_37:
        /*003c*/ 	.byte	0x03, 0x5f
        /*003e*/ 	.short	0x0101


	//----- nvinfo : EIATTR_INT_WARP_WIDE_INSTR_OFFSETS
	.align		4
        /*0040*/ 	.byte	0x04, 0x31
        /*0042*/ 	.short	(.L_39 - .L_38)


	//   ....[0]....
.L_38:
        /*0044*/ 	.word	0x00001020


	//   ....[1]....
        /*0048*/ 	.word	0x000010c0


	//   ....[2]....
        /*004c*/ 	.word	0x000050e0


	//   ....[3]....
        /*0050*/ 	.word	0x00005110


	//   ....[4]....
        /*0054*/ 	.word	0x00005130


	//   ....[5]....
        /*0058*/ 	.word	0x00005c50


	//   ....[6]....
        /*005c*/ 	.word	0x00005cf0


	//   ....[7]....
        /*0060*/ 	.word	0x00005da0


	//   ....[8]....
        /*0064*/ 	.word	0x00005e40


	//   ....[9]....
        /*0068*/ 	.word	0x00005f30


	//   ....[10]....
        /*006c*/ 	.word	0x00006000


	//----- nvinfo : EIATTR_COOP_GROUP_MASK_REGIDS
	.align		4
.L_39:
        /*0070*/ 	.byte	0x04, 0x29
        /*0072*/ 	.short	(.L_41 - .L_40)


	//   ....[0]....
.L_40:
        /*0074*/ 	.word	0xffffffff


	//   ....[1]....
        /*0078*/ 	.word	0xffffffff


	//   ....[2]....
        /*007c*/ 	.word	0xffffffff


	//   ....[3]....
        /*0080*/ 	.word	0xffffffff


	//   ....[4]....
        /*0084*/ 	.word	0xffffffff


	//   ....[5]....
        /*0088*/ 	.word	0xffffffff


	//   ....[6]....
        /*008c*/ 	.word	0xffffffff


	//   ....[7]....
        /*0090*/ 	.word	0xffffffff


	//   ....[8]....
        /*0094*/ 	.word	0xffffffff


	//   ....[9]....
        /*0098*/ 	.word	0xffffffff


	//   ....[10]....
        /*009c*/ 	.word	0xffffffff


	//   ....[11]....
        /*00a0*/ 	.word	0xffffffff


	//   ....[12]....
        /*00a4*/ 	.word	0xffffffff


	//   ....[13]....
        /*00a8*/ 	.word	0xffffffff


	//----- nvinfo : EIATTR_COOP_GROUP_INSTR_OFFSETS
	.align		4
.L_41:
        /*00ac*/ 	.byte	0x04, 0x28
        /*00ae*/ 	.short	(.L_43 - .L_42)


	//   ....[0]....
.L_42:
        /*00b0*/ 	.word	0x000000b0


	//   ....[1]....
        /*00b4*/ 	.word	0x00000520


	//   ....[2]....
        /*00b8*/ 	.word	0x000009d0


	//   ....[3]....
        /*00bc*/ 	.word	0x00000b20


	//   ....[4]....
        /*00c0*/ 	.word	0x00000c10


	//   ....[5]....
        /*00c4*/ 	.word	0x00000d70


	//   ....[6]....
        /*00c8*/ 	.word	0x00000f00


	//   ....[7]....
        /*00cc*/ 	.word	0x00001140


	//   ....[8]....
        /*00d0*/ 	.word	0x00002490


	//   ....[9]....
        /*00d4*/ 	.word	0x00003fa0


	//   ....[10]....
        /*00d8*/ 	.word	0x00004470


	//   ....[11]....
        /*00dc*/ 	.word	0x000044a0


	//   ....[12]....
        /*00e0*/ 	.word	0x00004fe0


	//   ....[13]....
        /*00e4*/ 	.word	0x000051f0


	//----- nvinfo : EIATTR_VRC_CTA_INIT_COUNT
	.align		4
.L_43:
        /*00e8*/ 	.byte	0x02, 0x4a
        /*00ea*/ 	.byte	0x80
	.zero		1


	//----- nvinfo : EIATTR_SYSCALL_OFFSETS
	.align		4
        /*00ec*/ 	.byte	0x04, 0x46
        /*00ee*/ 	.short	(.L_45 - .L_44)


	//   ....[0]....
.L_44:
        /*00f0*/ 	.word	0x00006b10


	//   ....[1]....
        /*00f4*/ 	.word	0x00006c50


	//   ....[2]....
        /*00f8*/ 	.word	0x00007460


	//   ....[3]....
        /*00fc*/ 	.word	0x00008260


	//----- nvinfo : EIATTR_MBARRIER_INSTR_OFFSETS
	.align		4
.L_45:
        /*0100*/ 	.byte	0x04, 0x39
        /*0102*/ 	.short	(.L_47 - .L_46)


	//   ....[0]....
.L_46:
        /*0104*/ 	.word	0x00000670
        /*0108*/ 	.word	0x000000ff
        /*010c*/ 	.word	0x00000000
        /*0110*/ 	.short	0x0100
        /*0112*/ 	.byte	0x04
	.zero		1


	//   ....[1]....
        /*0114*/ 	.word	0x00000680
        /*0118*/ 	.word	0x000000ff
        /*011c*/ 	.word	0x000000d0
        /*0120*/ 	.short	0x0100
        /*0122*/ 	.byte	0x04
	.zero		1


	//   ....[2]....
        /*0124*/ 	.word	0x00000690
        /*0128*/ 	.word	0x000000ff
        /*012c*/ 	.word	0x00000008
        /*0130*/ 	.short	0x0100
        /*0132*/ 	.byte	0x04
	.zero		1


	//   ....[3]....
        /*0134*/ 	.word	0x000006a0
        /*0138*/ 	.word	0x000000ff
        /*013c*/ 	.word	0x000000d8
        /*0140*/ 	.short	0x0100
        /*0142*/ 	.byte	0x04
	.zero		1


	//   ....[4]....
        /*0144*/ 	.word	0x000006b0
        /*0148*/ 	.word	0x000000ff
        /*014c*/ 	.word	0x00000010
        /*0150*/ 	.short	0x0100
        /*0152*/ 	.byte	0x04
	.zero		1


	//   ....[5]....
        /*0154*/ 	.word	0x000006c0
        /*0158*/ 	.word	0x000000ff
        /*015c*/ 	.word	0x000000e0
        /*0160*/ 	.short	0x0100
        /*0162*/ 	.byte	0x04
	.zero		1


	//   ....[6]....
        /*0164*/ 	.word	0x000006d0
        /*0168*/ 	.word	0x000000ff
        /*016c*/ 	.word	0x00000018
        /*0170*/ 	.short	0x0100
        /*0172*/ 	.byte	0x04
	.zero		1


	//   ....[7]....
        /*0174*/ 	.word	0x000006e0
        /*0178*/ 	.word	0x000000ff
        /*017c*/ 	.word	0x000000e8
        /*0180*/ 	.short	0x0100
        /*0182*/ 	.byte	0x04
	.zero		1


	//   ....[8]....
        /*0184*/ 	.word	0x000006f0
        /*0188*/ 	.word	0x000000ff
        /*018c*/ 	.word	0x00000020
        /*0190*/ 	.short	0x0100
        /*0192*/ 	.byte	0x04
	.zero		1


	//   ....[9]....
        /*0194*/ 	.word	0x00000700
        /*0198*/ 	.word	0x000000ff
        /*019c*/ 	.word	0x000000f0
        /*01a0*/ 	.short	0x0100
        /*01a2*/ 	.byte	0x04
	.zero		1


	//   ....[10]....
        /*01a4*/ 	.word	0x00000710
        /*01a8*/ 	.word	0x000000ff
        /*01ac*/ 	.word	0x00000028
        /*01b0*/ 	.short	0x0100
        /*01b2*/ 	.byte	0x04
	.zero		1


	//   ....[11]....
        /*01b4*/ 	.word	0x00000720
        /*01b8*/ 	.word	0x000000ff
        /*01bc*/ 	.word	0x000000f8
        /*01c0*/ 	.short	0x0100
        /*01c2*/ 	.byte	0x04
	.zero		1


	//   ....[12]....
        /*01c4*/ 	.word	0x00000730
        /*01c8*/ 	.word	0x000000ff
        /*01cc*/ 	.word	0x00000030
        /*01d0*/ 	.short	0x0100
        /*01d2*/ 	.byte	0x04
	.zero		1


	//   ....[13]....
        /*01d4*/ 	.word	0x00000740
        /*01d8*/ 	.word	0x000000ff
        /*01dc*/ 	.word	0x00000100
        /*01e0*/ 	.short	0x0100
        /*01e2*/ 	.byte	0x04
	.zero		1


	//   ....[14]....
        /*01e4*/ 	.word	0x00000750
        /*01e8*/ 	.word	0x000000ff
        /*01ec*/ 	.word	0x00000038
        /*01f0*/ 	.short	0x0100
        /*01f2*/ 	.byte	0x04
	.zero		1


	//   ....[15]....
        /*01f4*/ 	.word	0x00000760
        /*01f8*/ 	.word	0x000000ff
        /*01fc*/ 	.word	0x00000108
        /*0200*/ 	.short	0x0100
        /*0202*/ 	.byte	0x04
	.zero		1


	//   ....[16]....
        /*0204*/ 	.word	0x00000770
        /*0208*/ 	.word	0x000000ff
        /*020c*/ 	.word	0x00000040
        /*0210*/ 	.short	0x0100
        /*0212*/ 	.byte	0x04
	.zero		1


	//   ....[17]....
        /*0214*/ 	.word	0x00000780
        /*0218*/ 	.word	0x000000ff
        /*021c*/ 	.word	0x00000110
        /*0220*/ 	.short	0x0100
        /*0222*/ 	.byte	0x04
	.zero		1


	//   ....[18]....
        /*0224*/ 	.word	0x00000790
        /*0228*/ 	.word	0x000000ff
        /*022c*/ 	.word	0x00000048
        /*0230*/ 	.short	0x0100
        /*0232*/ 	.byte	0x04
	.zero		1


	//   ....[19]....
        /*0234*/ 	.word	0x000007a0
        /*0238*/ 	.word	0x000000ff
        /*023c*/ 	.word	0x00000118
        /*0240*/ 	.short	0x0100
        /*0242*/ 	.byte	0x04
	.zero		1


	//   ....[20]....
        /*0244*/ 	.word	0x000007b0
        /*0248*/ 	.word	0x000000ff
        /*024c*/ 	.word	0x00000050
        /*0250*/ 	.short	0x0100
        /*0252*/ 	.byte	0x04
	.zero		1


	//   ....[21]....
        /*0254*/ 	.word	0x000007c0
        /*0258*/ 	.word	0x000000ff
        /*025c*/ 	.word	0x00000120
        /*0260*/ 	.short	0x0100
        /*0262*/ 	.byte	0x04
	.zero		1


	//   ....[22]....
        /*0264*/ 	.word	0x000007d0
        /*0268*/ 	.word	0x000000ff
        /*026c*/ 	.word	0x00000058
        /*0270*/ 	.short	0x0100
        /*0272*/ 	.byte	0x04
	.zero		1


	//   ....[23]....
        /*0274*/ 	.word	0x000007e0
        /*0278*/ 	.word	0x000000ff
        /*027c*/ 	.word	0x00000128
        /*0280*/ 	.short	0x0100
        /*0282*/ 	.byte	0x04
	.zero		1


	//   ....[24]....
        /*0284*/ 	.word	0x000007f0
        /*0288*/ 	.word	0x000000ff
        /*028c*/ 	.word	0x00000060
        /*0290*/ 	.short	0x0100
        /*0292*/ 	.byte	0x04
	.zero		1


	//   ....[25]....
        /*0294*/ 	.word	0x00000800
        /*0298*/ 	.word	0x000000ff
        /*029c*/ 	.word	0x00000130
        /*02a0*/ 	.short	0x0100
        /*02a2*/ 	.byte	0x04
	.zero		1


	//   ....[26]....
        /*02a4*/ 	.word	0x00000810
        /*02a8*/ 	.word	0x000000ff
        /*02ac*/ 	.word	0x00000068
        /*02b0*/ 	.short	0x0100
        /*02b2*/ 	.byte	0x04
	.zero		1


	//   ....[27]....
        /*02b4*/ 	.word	0x00000820
        /*02b8*/ 	.word	0x000000ff
        /*02bc*/ 	.word	0x00000138
        /*02c0*/ 	.short	0x0100
        /*02c2*/ 	.byte	0x04
	.zero		1


	//   ....[28]....
        /*02c4*/ 	.word	0x00000830
        /*02c8*/ 	.word	0x000000ff
        /*02cc*/ 	.word	0x00000070
        /*02d0*/ 	.short	0x0100
        /*02d2*/ 	.byte	0x04
	.zero		1


	//   ....[29]....
        /*02d4*/ 	.word	0x00000840
        /*02d8*/ 	.word	0x000000ff
        /*02dc*/ 	.word	0x00000140
        /*02e0*/ 	.short	0x0100
        /*02e2*/ 	.byte	0x04
	.zero		1


	//   ....[30]....
        /*02e4*/ 	.word	0x00000850
        /*02e8*/ 	.word	0x000000ff
        /*02ec*/ 	.word	0x00000078
        /*02f0*/ 	.short	0x0100
        /*02f2*/ 	.byte	0x04
	.zero		1


	//   ....[31]....
        /*02f4*/ 	.word	0x00000860
        /*02f8*/ 	.word	0x000000ff
        /*02fc*/ 	.word	0x00000148
        /*0300*/ 	.short	0x0100
        /*0302*/ 	.byte	0x04
	.zero		1


	//   ....[32]....
        /*0304*/ 	.word	0x00000870
        /*0308*/ 	.word	0x000000ff
        /*030c*/ 	.word	0x00000080
        /*0310*/ 	.short	0x0100
        /*0312*/ 	.byte	0x04
	.zero		1


	//   ....[33]....
        /*0314*/ 	.word	0x00000880
        /*0318*/ 	.word	0x000000ff
        /*031c*/ 	.word	0x00000150
        /*0320*/ 	.short	0x0100
        /*0322*/ 	.byte	0x04
	.zero		1


	//   ....[34]....
        /*0324*/ 	.word	0x00000890
        /*0328*/ 	.word	0x000000ff
        /*032c*/ 	.word	0x00000088
        /*0330*/ 	.short	0x0100
        /*0332*/ 	.byte	0x04
	.zero		1


	//   ....[35]....
        /*0334*/ 	.word	0x000008a0
        /*0338*/ 	.word	0x000000ff
        /*033c*/ 	.word	0x00000158
        /*0340*/ 	.short	0x0100
        /*0342*/ 	.byte	0x04
	.zero		1


	//   ....[36]....
        /*0344*/ 	.word	0x000008b0
        /*0348*/ 	.word	0x000000ff
        /*034c*/ 	.word	0x00000090
        /*0350*/ 	.short	0x0100
        /*0352*/ 	.byte	0x04
	.zero		1


	//   ....[37]....
        /*0354*/ 	.word	0x000008c0
        /*0358*/ 	.word	0x000000ff
        /*035c*/ 	.word	0x00000160
        /*0360*/ 	.short	0x0100
        /*0362*/ 	.byte	0x04
	.zero		1


	//   ....[38]....
        /*0364*/ 	.word	0x000008d0
        /*0368*/ 	.word	0x000000ff
        /*036c*/ 	.word	0x00000098
        /*0370*/ 	.short	0x0100
        /*0372*/ 	.byte	0x04
	.zero		1


	//   ....[39]....
        /*0374*/ 	.word	0x000008e0
        /*0378*/ 	.word	0x000000ff
        /*037c*/ 	.word	0x00000168
        /*0380*/ 	.short	0x0100
        /*0382*/ 	.byte	0x04
	.zero		1


	//   ....[40]....
        /*0384*/ 	.word	0x000008f0
        /*0388*/ 	.word	0x000000ff
        /*038c*/ 	.word	0x000000a0
        /*0390*/ 	.short	0x0100
        /*0392*/ 	.byte	0x04
	.zero		1


	//   ....[41]....
        /*0394*/ 	.word	0x00000900
        /*0398*/ 	.word	0x000000ff
        /*039c*/ 	.word	0x00000170
        /*03a0*/ 	.short	0x0100
        /*03a2*/ 	.byte	0x04
	.zero		1


	//   ....[42]....
        /*03a4*/ 	.word	0x00000910
        /*03a8*/ 	.word	0x000000ff
        /*03ac*/ 	.word	0x000000a8
        /*03b0*/ 	.short	0x0100
        /*03b2*/ 	.byte	0x04
	.zero		1


	//   ....[43]....
        /*03b4*/ 	.word	0x00000920
        /*03b8*/ 	.word	0x000000ff
        /*03bc*/ 	.word	0x00000178
        /*03c0*/ 	.short	0x0100
        /*03c2*/ 	.byte	0x04
	.zero		1


	//   ....[44]....
        /*03c4*/ 	.word	0x00000930
        /*03c8*/ 	.word	0x000000ff
        /*03cc*/ 	.word	0x000000b0
        /*03d0*/ 	.short	0x0100
        /*03d2*/ 	.byte	0x04
	.zero		1


	//   ....[45]....
        /*03d4*/ 	.word	0x00000940
        /*03d8*/ 	.word	0x000000ff
        /*03dc*/ 	.word	0x00000180
        /*03e0*/ 	.short	0x0100
        /*03e2*/ 	.byte	0x04
	.zero		1


	//   ....[46]....
        /*03e4*/ 	.word	0x00000950
        /*03e8*/ 	.word	0x000000ff
        /*03ec*/ 	.word	0x000000b8
        /*03f0*/ 	.short	0x0100
        /*03f2*/ 	.byte	0x04
	.zero		1


	//   ....[47]....
        /*03f4*/ 	.word	0x00000960
        /*03f8*/ 	.word	0x000000ff
        /*03fc*/ 	.word	0x00000188
        /*0400*/ 	.short	0x0100
        /*0402*/ 	.byte	0x04
	.zero		1


	//   ....[48]....
        /*0404*/ 	.word	0x00000970
        /*0408*/ 	.word	0x000000ff
        /*040c*/ 	.word	0x000000c0
        /*0410*/ 	.short	0x0100
        /*0412*/ 	.byte	0x04
	.zero		1


	//   ....[49]....
        /*0414*/ 	.word	0x00000980
        /*0418*/ 	.word	0x000000ff
        /*041c*/ 	.word	0x00000190
        /*0420*/ 	.short	0x0100
        /*0422*/ 	.byte	0x04
	.zero		1


	//   ....[50]....
        /*0424*/ 	.word	0x00000990
        /*0428*/ 	.word	0x000000ff
        /*042c*/ 	.word	0x000000c8
        /*0430*/ 	.short	0x0100
        /*0432*/ 	.byte	0x04
	.zero		1


	//   ....[51]....
        /*0434*/ 	.word	0x000009a0
        /*0438*/ 	.word	0x000000ff
        /*043c*/ 	.word	0x00000198
        /*0440*/ 	.short	0x0100
        /*0442*/ 	.byte	0x04
	.zero		1


	//   ....[52]....
        /*0444*/ 	.word	0x00000ad0
        /*0448*/ 	.word	0x000000ff
        /*044c*/ 	.word	0x000001a0
        /*0450*/ 	.short	0x0100
        /*0452*/ 	.byte	0x04
	.zero		1


	//   ....[53]....
        /*0454*/ 	.word	0x00000ae0
        /*0458*/ 	.word	0x000000ff
        /*045c*/ 	.word	0x000001b0
        /*0460*/ 	.short	0x0100
        /*0462*/ 	.byte	0x04
	.zero		1


	//   ....[54]....
        /*0464*/ 	.word	0x00000af0
        /*0468*/ 	.word	0x000000ff
        /*046c*/ 	.word	0x000001a8
        /*0470*/ 	.short	0x0100
        /*0472*/ 	.byte	0x04
	.zero		1


	//   ....[55]....
        /*0474*/ 	.word	0x00000b00
        /*0478*/ 	.word	0x000000ff
        /*047c*/ 	.word	0x000001b8
        /*0480*/ 	.short	0x0100
        /*0482*/ 	.byte	0x04
	.zero		1


	//   ....[56]....
        /*0484*/ 	.word	0x00000be0
        /*0488*/ 	.word	0x000000ff
        /*048c*/ 	.word	0x000001c0
        /*0490*/ 	.short	0x0100
        /*0492*/ 	.byte	0x06
	.zero		1


	//   ....[57]....
        /*0494*/ 	.word	0x00000bf0
        /*0498*/ 	.word	0x000000ff
        /*049c*/ 	.word	0x000001c8
        /*04a0*/ 	.short	0x0100
        /*04a2*/ 	.byte	0x06
	.zero		1


	//   ....[58]....
        /*04a4*/ 	.word	0x00000d20
        /*04a8*/ 	.word	0x000000ff
        /*04ac*/ 	.word	0x000001d0
        /*04b0*/ 	.short	0x0100
        /*04b2*/ 	.byte	0x06
	.zero		1


	//   ....[59]....
        /*04b4*/ 	.word	0x00000d30
        /*04b8*/ 	.word	0x000000ff
        /*04bc*/ 	.word	0x000001e0
        /*04c0*/ 	.short	0x0100
        /*04c2*/ 	.byte	0x06
	.zero		1


	//   ....[60]....
        /*04c4*/ 	.word	0x00000d40
        /*04c8*/ 	.word	0x000000ff
        /*04cc*/ 	.word	0x000001d8
        /*04d0*/ 	.short	0x0100
        /*04d2*/ 	.byte	0x06
	.zero		1


	//   ....[61]....
        /*04d4*/ 	.word	0x00000d50
        /*04d8*/ 	.word	0x000000ff
        /*04dc*/ 	.word	0x000001e8
        /*04e0*/ 	.short	0x0100
        /*04e2*/ 	.byte	0x06
	.zero		1


	//   ....[62]....
        /*04e4*/ 	.word	0x00000e70
        /*04e8*/ 	.word	0x000000ff
        /*04ec*/ 	.word	0x000001f0
        /*04f0*/ 	.short	0x0100
        /*04f2*/ 	.byte	0x04
	.zero		1


	//   ....[63]....
        /*04f4*/ 	.word	0x00000e80
        /*04f8*/ 	.word	0x000000ff
        /*04fc*/ 	.word	0x00000210
        /*0500*/ 	.short	0x0100
        /*0502*/ 	.byte	0x04
	.zero		1


	//   ....[64]....
        /*0504*/ 	.word	0x00000e90
        /*0508*/ 	.word	0x000000ff
        /*050c*/ 	.word	0x000001f8
        /*0510*/ 	.short	0x0100
        /*0512*/ 	.byte	0x04
	.zero		1


	//   ....[65]....
        /*0514*/ 	.word	0x00000ea0
        /*0518*/ 	.word	0x000000ff
        /*051c*/ 	.word	0x00000218
        /*0520*/ 	.short	0x0100
        /*0522*/ 	.byte	0x04
	.zero		1


	//   ....[66]....
        /*0524*/ 	.word	0x00000eb0
        /*0528*/ 	.word	0x000000ff
        /*052c*/ 	.word	0x00000200
        /*0530*/ 	.short	0x0100
        /*0532*/ 	.byte	0x04
	.zero		1


	//   ....[67]....
        /*0534*/ 	.word	0x00000ec0
        /*0538*/ 	.word	0x000000ff
        /*053c*/ 	.word	0x00000220
        /*0540*/ 	.short	0x0100
        /*0542*/ 	.byte	0x04
	.zero		1


	//   ....[68]....
        /*0544*/ 	.word	0x00000ed0
        /*0548*/ 	.word	0x000000ff
        /*054c*/ 	.word	0x00000208
        /*0550*/ 	.short	0x0100
        /*0552*/ 	.byte	0x04
	.zero		1


	//   ....[69]....
        /*0554*/ 	.word	0x00000ee0
        /*0558*/ 	.word	0x000000ff
        /*055c*/ 	.word	0x00000228
        /*0560*/ 	.short	0x0100
        /*0562*/ 	.byte	0x04
	.zero		1


	//   ....[70]....
        /*0564*/ 	.word	0x00000fd0
        /*0568*/ 	.word	0x000000ff
        /*056c*/ 	.word	0x00000230
        /*0570*/ 	.short	0x0100
        /*0572*/ 	.byte	0x04
	.zero		1


	//   ....[71]....
        /*0574*/ 	.word	0x00000fe0
        /*0578*/ 	.word	0x000000ff
        /*057c*/ 	.word	0x00000240
        /*0580*/ 	.short	0x0100
        /*0582*/ 	.byte	0x04
	.zero		1


	//   ....[72]....
        /*0584*/ 	.word	0x00000ff0
        /*0588*/ 	.word	0x000000ff
        /*058c*/ 	.word	0x00000238
        /*0590*/ 	.short	0x0100
        /*0592*/ 	.byte	0x04
	.zero		1


	//   ....[73]....
        /*0594*/ 	.word	0x00001000
        /*0598*/ 	.word	0x000000ff
        /*059c*/ 	.word	0x00000248
        /*05a0*/ 	.short	0x0100
        /*05a2*/ 	.byte	0x04
	.zero		1


	//   ....[74]....
        /*05a4*/ 	.word	0x00001100
        /*05a8*/ 	.word	0x000000ff
        /*05ac*/ 	.word	0x00000250
        /*05b0*/ 	.short	0x0100
        /*05b2*/ 	.byte	0x06
	.zero		1


	//   ....[75]....
        /*05b4*/ 	.word	0x00001cb0
        /*05b8*/ 	.word	0x00000000
        /*05bc*/ 	.word	0x00000240
        /*05c0*/ 	.short	0x010a
        /*05c2*/ 	.byte	0xff
	.zero		1


	//   ....[76]....
        /*05c4*/ 	.word	0x00001ce0
        /*05c8*/ 	.word	0x00000000
        /*05cc*/ 	.word	0x00000230
        /*05d0*/ 	.short	0x0101
        /*05d2*/ 	.byte	0xff
	.zero		1


	//   ....[77]....
        /*05d4*/ 	.word	0x00001da0
        /*05d8*/ 	.word	0x000000ff
        /*05dc*/ 	.word	0x000000d0
        /*05e0*/ 	.short	0x010a
        /*05e2*/ 	.byte	0x04
	.zero		1


	//   ....[78]....
        /*05e4*/ 	.word	0x00001e70
        /*05e8*/ 	.word	0x000000ff
        /*05ec*/ 	.word	0x000000d0
        /*05f0*/ 	.short	0x010a
        /*05f2*/ 	.byte	0x21
	.zero		1


	//   ....[79]....
        /*05f4*/ 	.word	0x00002020
        /*05f8*/ 	.word	0x000000ff
        /*05fc*/ 	.word	0x000000d0
        /*0600*/ 	.short	0x010a
        /*0602*/ 	.byte	0x05
	.zero		1


	//   ....[80]....
        /*0604*/ 	.word	0x00002130
        /*0608*/ 	.word	0x000000ff
        /*060c*/ 	.word	0x000001c8
        /*0610*/ 	.short	0x0101
        /*0612*/ 	.byte	0x06
	.zero		1


	//   ....[81]....
        /*0614*/ 	.word	0x00002150
        /*0618*/ 	.word	0x000000ff
        /*061c*/ 	.word	0x000000d0
        /*0620*/ 	.short	0x010a
        /*0622*/ 	.byte	0x04
	.zero		1


	//   ....[82]....
        /*0624*/ 	.word	0x000021d0
        /*0628*/ 	.word	0x000000ff
        /*062c*/ 	.word	0x000000d0
        /*0630*/ 	.short	0x010a
        /*0632*/ 	.byte	0x11
	.zero		1


	//   ....[83]....
        /*0634*/ 	.word	0x00002360
        /*0638*/ 	.word	0x000000ff
        /*063c*/ 	.word	0x000000d0
        /*0640*/ 	.short	0x010a
        /*0642*/ 	.byte	0x05
	.zero		1


	//   ....[84]....
        /*0644*/ 	.word	0x000024c0
        /*0648*/ 	.word	0x00000003
        /*064c*/ 	.word	0x000001d0
        /*0650*/ 	.short	0x010a
        /*0652*/ 	.byte	0xff
	.zero		1


	//   ....[85]....
        /*0654*/ 	.word	0x00002610
        /*0658*/ 	.word	0x00000000
        /*065c*/ 	.word	0x00000000
        /*0660*/ 	.short	0x0101
        /*0662*/ 	.byte	0xff
	.zero		1


	//   ....[86]....
        /*0664*/ 	.word	0x00002bc0
        /*0668*/ 	.word	0x000000ff
        /*066c*/ 	.word	0x00000000
        /*0670*/ 	.short	0x010a
        /*0672*/ 	.byte	0x04
	.zero		1


	//   ....[87]....
        /*0674*/ 	.word	0x00002c50
        /*0678*/ 	.word	0x000000ff
        /*067c*/ 	.word	0x00000000
        /*0680*/ 	.short	0x010a
        /*0682*/ 	.byte	0x05
	.zero		1


	//   ....[88]....
        /*0684*/ 	.word	0x00002ce0
        /*0688*/ 	.word	0x000000ff
        /*068c*/ 	.word	0x00000000
        /*0690*/ 	.short	0x010a
        /*0692*/ 	.byte	0x05
	.zero		1


	//   ....[89]....
        /*0694*/ 	.word	0x00002d70
        /*0698*/ 	.word	0x000000ff
        /*069c*/ 	.word	0x00000000
        /*06a0*/ 	.short	0x010a
        /*06a2*/ 	.byte	0x05
	.zero		1


	//   ....[90]....
        /*06a4*/ 	.word	0x00002e00
        /*06a8*/ 	.word	0x000000ff
        /*06ac*/ 	.word	0x00000000
        /*06b0*/ 	.short	0x010a
        /*06b2*/ 	.byte	0x05
	.zero		1


	//   ....[91]....
        /*06b4*/ 	.word	0x00002e90
        /*06b8*/ 	.word	0x000000ff
        /*06bc*/ 	.word	0x00000000
        /*06c0*/ 	.short	0x010a
        /*06c2*/ 	.byte	0x05
	.zero		1


	//   ....[92]....
        /*06c4*/ 	.word	0x00002f20
        /*06c8*/ 	.word	0x000000ff
        /*06cc*/ 	.word	0x00000000
        /*06d0*/ 	.short	0x010a
        /*06d2*/ 	.byte	0x05
	.zero		1


	//   ....[93]....
        /*06d4*/ 	.word	0x00002fb0
        /*06d8*/ 	.word	0x000000ff
        /*06dc*/ 	.word	0x00000000
        /*06e0*/ 	.short	0x010a
        /*06e2*/ 	.byte	0x05
	.zero		1


	//   ....[94]....
        /*06e4*/ 	.word	0x00003040
        /*06e8*/ 	.word	0x000000ff
        /*06ec*/ 	.word	0x00000000
        /*06f0*/ 	.short	0x010a
        /*06f2*/ 	.byte	0x05
	.zero		1


	//   ....[95]....
        /*06f4*/ 	.word	0x000030d0
        /*06f8*/ 	.word	0x000000ff
        /*06fc*/ 	.word	0x00000000
        /*0700*/ 	.short	0x010a
        /*0702*/ 	.byte	0x05
	.zero		1


	//   ....[96]....
        /*0704*/ 	.word	0x00003160
        /*0708*/ 	.word	0x000000ff
        /*070c*/ 	.word	0x00000000
        /*0710*/ 	.short	0x010a
        /*0712*/ 	.byte	0x05
	.zero		1


	//   ....[97]....
        /*0714*/ 	.word	0x000031f0
        /*0718*/ 	.word	0x000000ff
        /*071c*/ 	.word	0x00000000
        /*0720*/ 	.short	0x010a
        /*0722*/ 	.byte	0x05
	.zero		1


	//   ....[98]....
        /*0724*/ 	.word	0x00003280
        /*0728*/ 	.word	0x000000ff
        /*072c*/ 	.word	0x00000000
        /*0730*/ 	.short	0x010a
        /*0732*/ 	.byte	0x05
	.zero		1


	//   ....[99]....
        /*0734*/ 	.word	0x00003310
        /*0738*/ 	.word	0x000000ff
        /*073c*/ 	.word	0x00000000
        /*0740*/ 	.short	0x010a
        /*0742*/ 	.byte	0x05
	.zero		1


	//   ....[100]....
        /*0744*/ 	.word	0x000033a0
        /*0748*/ 	.word	0x000000ff
        /*074c*/ 	.word	0x00000000
        /*0750*/ 	.short	0x010a
        /*0752*/ 	.byte	0x05
	.zero		1


	//   ....[101]....
        /*0754*/ 	.word	0x00003430
        /*0758*/ 	.word	0x000000ff
        /*075c*/ 	.word	0x00000000
        /*0760*/ 	.short	0x010a
        /*0762*/ 	.byte	0x05
	.zero		1


	//   ....[102]....
        /*0764*/ 	.word	0x000034c0
        /*0768*/ 	.word	0x000000ff
        /*076c*/ 	.word	0x00000000
        /*0770*/ 	.short	0x010a
        /*0772*/ 	.byte	0x05
	.zero		1


	//   ....[103]....
        /*0774*/ 	.word	0x00003550
        /*0778*/ 	.word	0x000000ff
        /*077c*/ 	.word	0x00000000
        /*0780*/ 	.short	0x010a
        /*0782*/ 	.byte	0x05
	.zero		1


	//   ....[104]....
        /*0784*/ 	.word	0x000035e0
        /*0788*/ 	.word	0x000000ff
        /*078c*/ 	.word	0x00000000
        /*0790*/ 	.short	0x010a
        /*0792*/ 	.byte	0x05
	.zero		1


	//   ....[105]....
        /*0794*/ 	.word	0x00003670
        /*0798*/ 	.word	0x000000ff
        /*079c*/ 	.word	0x00000000
        /*07a0*/ 	.short	0x010a
        /*07a2*/ 	.byte	0x05
	.zero		1


	//   ....[106]....
        /*07a4*/ 	.word	0x00003700
        /*07a8*/ 	.word	0x000000ff
        /*07ac*/ 	.word	0x00000000
        /*07b0*/ 	.short	0x010a
        /*07b2*/ 	.byte	0x05
	.zero		1


	//   ....[107]....
        /*07b4*/ 	.word	0x00003790
        /*07b8*/ 	.word	0x000000ff
        /*07bc*/ 	.word	0x00000000
        /*07c0*/ 	.short	0x010a
        /*07c2*/ 	.byte	0x05
	.zero		1


	//   ....[108]....
        /*07c4*/ 	.word	0x00003820
        /*07c8*/ 	.word	0x000000ff
        /*07cc*/ 	.word	0x00000000
        /*07d0*/ 	.short	0x010a
        /*07d2*/ 	.byte	0x05
	.zero		1


	//   ....[109]....
        /*07d4*/ 	.word	0x000038b0
        /*07d8*/ 	.word	0x000000ff
        /*07dc*/ 	.word	0x00000000
        /*07e0*/ 	.short	0x010a
        /*07e2*/ 	.byte	0x05
	.zero		1


	//   ....[110]....
        /*07e4*/ 	.word	0x00003940
        /*07e8*/ 	.word	0x000000ff
        /*07ec*/ 	.word	0x00000000
        /*07f0*/ 	.short	0x010a
        /*07f2*/ 	.byte	0x05
	.zero		1


	//   ....[111]....
        /*07f4*/ 	.word	0x000039e0
        /*07f8*/ 	.word	0x00000000
        /*07fc*/ 	.word	0x00000000
        /*0800*/ 	.short	0x010a
        /*0802*/ 	.byte	0xff
	.zero		1


	//   ....[112]....
        /*0804*/ 	.word	0x00003b00
        /*0808*/ 	.word	0x00000002
        /*080c*/ 	.word	0x00000230
        /*0810*/ 	.short	0x010a
        /*0812*/ 	.byte	0xff
	.zero		1


	//   ....[113]....
        /*0814*/ 	.word	0x00003b70
        /*0818*/ 	.word	0x00000002
        /*081c*/ 	.word	0x00000000
        /*0820*/ 	.short	0x0101
        /*0822*/ 	.byte	0xff
	.zero		1


	//   ....[114]....
        /*0824*/ 	.word	0x00003b90
        /*0828*/ 	.word	0x000000ff
        /*082c*/ 	.word	0x000001e0
        /*0830*/ 	.short	0x010a
        /*0832*/ 	.byte	0x04
	.zero		1


	//   ....[115]....
        /*0834*/ 	.word	0x00003cb0
        /*0838*/ 	.word	0x00000002
        /*083c*/ 	.word	0x000001d0
        /*0840*/ 	.short	0x010a
        /*0842*/ 	.byte	0xff
	.zero		1


	//   ....[116]....
        /*0844*/ 	.word	0x00003db0
        /*0848*/ 	.word	0x00000002
        /*084c*/ 	.word	0x00000000
        /*0850*/ 	.short	0x0101
        /*0852*/ 	.byte	0xff
	.zero		1


	//   ....[117]....
        /*0854*/ 	.word	0x00003e40
        /*0858*/ 	.word	0x000000ff
        /*085c*/ 	.word	0x000001e0
        /*0860*/ 	.short	0x0106
        /*0862*/ 	.byte	0x04
	.zero		1


	//   ....[118]....
        /*0864*/ 	.word	0x00003e60
        /*0868*/ 	.word	0x000000ff
        /*086c*/ 	.word	0x000001e0
        /*0870*/ 	.short	0x010a
        /*0872*/ 	.byte	0x04
	.zero		1


	//   ....[119]....
        /*0874*/ 	.word	0x00003ef0
        /*0878*/ 	.word	0x000000ff
        /*087c*/ 	.word	0x000001e0
        /*0880*/ 	.short	0x0106
        /*0882*/ 	.byte	0x07
	.zero		1


	//   ....[120]....
        /*0884*/ 	.word	0x00003f30
        /*0888*/ 	.word	0x00000000
        /*088c*/ 	.word	0x000001e0
        /*0890*/ 	.short	0x010a
        /*0892*/ 	.byte	0xff
	.zero		1


	//   ....[121]....
        /*0894*/ 	.word	0x00004170
        /*0898*/ 	.word	0x000000ff
        /*089c*/ 	.word	0x00000008
        /*08a0*/ 	.short	0x010a
        /*08a2*/ 	.byte	0x05
	.zero		1


	//   ....[122]....
        /*08a4*/ 	.word	0x00004190
        /*08a8*/ 	.word	0x000000ff
        /*08ac*/ 	.word	0x00000008
        /*08b0*/ 	.short	0x010a
        /*08b2*/ 	.byte	0x05
	.zero		1


	//   ....[123]....
        /*08b4*/ 	.word	0x00004320
        /*08b8*/ 	.word	0x000000ff
        /*08bc*/ 	.word	0x00000008
        /*08c0*/ 	.short	0x010a
        /*08c2*/ 	.byte	0x05
	.zero		1


	//   ....[124]....
        /*08c4*/ 	.word	0x00004340
        /*08c8*/ 	.word	0x000000ff
        /*08cc*/ 	.word	0x00000008
        /*08d0*/ 	.short	0x010a
        /*08d2*/ 	.byte	0x05
	.zero		1


	//   ....[125]....
        /*08d4*/ 	.word	0x00004400
        /*08d8*/ 	.word	0x000000ff
        /*08dc*/ 	.word	0x00000000
        /*08e0*/ 	.short	0x0101
        /*08e2*/ 	.byte	0x04
	.zero		1


	//   ....[126]....
        /*08e4*/ 	.word	0x00004700
        /*08e8*/ 	.word	0x00000000
        /*08ec*/ 	.word	0x000001d0
        /*08f0*/ 	.short	0x010a
        /*08f2*/ 	.byte	0xff
	.zero		1


	//   ....[127]....
        /*08f4*/ 	.word	0x000047c0
        /*08f8*/ 	.word	0x00000000
        /*08fc*/ 	.word	0x00000000
        /*0900*/ 	.short	0x0101
        /*0902*/ 	.byte	0xff
	.zero		1


	//   ....[128]....
        /*0904*/ 	.word	0x00004880
        /*0908*/ 	.word	0x000000ff
        /*090c*/ 	.word	0x00000000
        /*0910*/ 	.short	0x010a
        /*0912*/ 	.byte	0x04
	.zero		1


	//   ....[129]....
        /*0914*/ 	.word	0x00004890
        /*0918*/ 	.word	0x000000ff
        /*091c*/ 	.word	0x00000210
        /*0920*/ 	.short	0x010a
        /*0922*/ 	.byte	0x17
	.zero		1


	//   ....[130]....
        /*0924*/ 	.word	0x00004940
        /*0928*/ 	.word	0x000000ff
        /*092c*/ 	.word	0x00000000
        /*0930*/ 	.short	0x010a
        /*0932*/ 	.byte	0x05
	.zero		1


	//   ....[131]....
        /*0934*/ 	.word	0x00004a80
        /*0938*/ 	.word	0x000000ff
        /*093c*/ 	.word	0x00000000
        /*0940*/ 	.short	0x010a
        /*0942*/ 	.byte	0x04
	.zero		1


	//   ....[132]....
        /*0944*/ 	.word	0x00004cd0
        /*0948*/ 	.word	0x000000ff
        /*094c*/ 	.word	0x00000000
        /*0950*/ 	.short	0x010a
        /*0952*/ 	.byte	0x04
	.zero		1


	//   ....[133]....
        /*0954*/ 	.word	0x00004d60
        /*0958*/ 	.word	0x000000ff
        /*095c*/ 	.word	0x00000000
        /*0960*/ 	.short	0x010a
        /*0962*/ 	.byte	0x05
	.zero		1


	//   ....[134]....
        /*0964*/ 	.word	0x00004df0
        /*0968*/ 	.word	0x000000ff
        /*096c*/ 	.word	0x00000000
        /*0970*/ 	.short	0x010a
        /*0972*/ 	.byte	0x05
	.zero		1


	//   ....[135]....
        /*0974*/ 	.word	0x00004e90
        /*0978*/ 	.word	0x00000000
        /*097c*/ 	.word	0x00000000
        /*0980*/ 	.short	0x010a
        /*0982*/ 	.byte	0xff
	.zero		1


	//   ....[136]....
        /*0984*/ 	.word	0x00004ed0
        /*0988*/ 	.word	0x00000000
        /*098c*/ 	.word	0x00000000
        /*0990*/ 	.short	0x010a
        /*0992*/ 	.byte	0xff
	.zero		1


	//   ....[137]....
        /*0994*/ 	.word	0x00004f40
        /*0998*/ 	.word	0x000000ff
        /*099c*/ 	.word	0x00000000
        /*09a0*/ 	.short	0x0101
        /*09a2*/ 	.byte	0x04
	.zero		1


	//   ....[138]....
        /*09a4*/ 	.word	0x00004f80
        /*09a8*/ 	.word	0x000000ff
        /*09ac*/ 	.word	0x00000250
        /*09b0*/ 	.short	0x010a
        /*09b2*/ 	.byte	0x11
	.zero		1


	//   ....[139]....
        /*09b4*/ 	.word	0x00004fd0
        /*09b8*/ 	.word	0x000000ff
        /*09bc*/ 	.word	0x00000000
        /*09c0*/ 	.short	0x0101
        /*09c2*/ 	.byte	0x04
	.zero		1


	//   ....[140]....
        /*09c4*/ 	.word	0x00005450
        /*09c8*/ 	.word	0x0000000c
        /*09cc*/ 	.word	0x000001d0
        /*09d0*/ 	.short	0x010a
        /*09d2*/ 	.byte	0xff
	.zero		1


	//   ....[141]....
        /*09d4*/ 	.word	0x000055c0
        /*09d8*/ 	.word	0x00000000
        /*09dc*/ 	.word	0x00000000
        /*09e0*/ 	.short	0x0101
        /*09e2*/ 	.byte	0xff
	.zero		1


	//   ....[142]....
        /*09e4*/ 	.word	0x00005a50
        /*09e8*/ 	.word	0x000000ff
        /*09ec*/ 	.word	0x000001c8
        /*09f0*/ 	.short	0x010a
        /*09f2*/ 	.byte	0x15
	.zero		1


	//   ....[143]....
        /*09f4*/ 	.word	0x00005bd0
        /*09f8*/ 	.word	0x000000ff
        /*09fc*/ 	.word	0x000001b0
        /*0a00*/ 	.short	0x010a
        /*0a02*/ 	.byte	0x15
	.zero		1


	//   ....[144]....
        /*0a04*/ 	.word	0x00005dc0
        /*0a08*/ 	.word	0x000000ff
        /*0a0c*/ 	.word	0x000001a0
        /*0a10*/ 	.short	0x010b
        /*0a12*/ 	.byte	0x15
	.zero		1


	//   ....[145]....
        /*0a14*/ 	.word	0x00005dd0
        /*0a18*/ 	.word	0x000000ff
        /*0a1c*/ 	.word	0x00000000
        /*0a20*/ 	.short	0x0101
        /*0a22*/ 	.byte	0x06
	.zero		1


	//   ....[146]....
        /*0a24*/ 	.word	0x00005de0
        /*0a28*/ 	.word	0x000000ff
        /*0a2c*/ 	.word	0x000001b8
        /*0a30*/ 	.short	0x010a
        /*0a32*/ 	.byte	0x15
	.zero		1


	//   ....[147]....
        /*0a34*/ 	.word	0x00006020
        /*0a38*/ 	.word	0x000000ff
        /*0a3c*/ 	.word	0x000001a8
        /*0a40*/ 	.short	0x010b
        /*0a42*/ 	.byte	0x15
	.zero		1


	//   ....[148]....
        /*0a44*/ 	.word	0x00006030
        /*0a48*/ 	.word	0x000000ff
        /*0a4c*/ 	.word	0x00000000
        /*0a50*/ 	.short	0x0101
        /*0a52*/ 	.byte	0x25
	.zero		1


	//   ....[149]....
        /*0a54*/ 	.word	0x00006070
        /*0a58*/ 	.word	0x000000ff
        /*0a5c*/ 	.word	0x000001b0
        /*0a60*/ 	.short	0x010a
        /*0a62*/ 	.byte	0x15
	.zero		1


	//   ....[150]....
        /*0a64*/ 	.word	0x000060b0
        /*0a68*/ 	.word	0x00000000
        /*0a6c*/ 	.word	0x000001b8
        /*0a70*/ 	.short	0x010a
        /*0a72*/ 	.byte	0xff
	.zero		1


	//   ....[151]....
        /*0a74*/ 	.word	0x000063b0
        /*0a78*/ 	.word	0x00000003
        /*0a7c*/ 	.word	0x000001d0
        /*0a80*/ 	.short	0x010a
        /*0a82*/ 	.byte	0xff
	.zero		1


	//   ....[152]....
        /*0a84*/ 	.word	0x00006530
        /*0a88*/ 	.word	0x00000000
        /*0a8c*/ 	.word	0x00000000
        /*0a90*/ 	.short	0x0101
        /*0a92*/ 	.byte	0xff
	.zero		1


	//   ....[153]....
        /*0a94*/ 	.word	0x00007020
        /*0a98*/ 	.word	0x00000004
        /*0a9c*/ 	.word	0x000001a0
        /*0aa0*/ 	.short	0x010a
        /*0aa2*/ 	.byte	0xff
	.zero		1


	//   ....[154]....
        /*0aa4*/ 	.word	0x00007030
        /*0aa8*/ 	.word	0x00000050
        /*0aac*/ 	.word	0x000001f0
        /*0ab0*/ 	.short	0x010a
        /*0ab2*/ 	.byte	0xff
	.zero		1


	//   ....[155]....
        /*0ab4*/ 	.word	0x000071a0
        /*0ab8*/ 	.word	0x00000004
        /*0abc*/ 	.word	0x000001a0
        /*0ac0*/ 	.short	0x010a
        /*0ac2*/ 	.byte	0xff
	.zero		1


	//   ....[156]....
        /*0ac4*/ 	.word	0x000072c0
        /*0ac8*/ 	.word	0x00000000
        /*0acc*/ 	.word	0x00000000
        /*0ad0*/ 	.short	0x0101
        /*0ad2*/ 	.byte	0xff
	.zero		1


	//   ....[157]....
        /*0ad4*/ 	.word	0x00007340
        /*0ad8*/ 	.word	0x00000050
        /*0adc*/ 	.word	0x000001f0
        /*0ae0*/ 	.short	0x010a
        /*0ae2*/ 	.byte	0xff
	.zero		1


	//   ....[158]....
        /*0ae4*/ 	.word	0x00007f10
        /*0ae8*/ 	.word	0x00000003
        /*0aec*/ 	.word	0x000001a0
        /*0af0*/ 	.short	0x010a
        /*0af2*/ 	.byte	0xff
	.zero		1


	//   ....[159]....
        /*0af4*/ 	.word	0x00007fc0
        /*0af8*/ 	.word	0x00000003
        /*0afc*/ 	.word	0x000001a0
        /*0b00*/ 	.short	0x010a
        /*0b02*/ 	.byte	0xff
	.zero		1


	//   ....[160]....
        /*0b04*/ 	.word	0x000080e0
        /*0b08*/ 	.word	0x00000000
        /*0b0c*/ 	.word	0x00000000
        /*0b10*/ 	.short	0x0101
        /*0b12*/ 	.byte	0xff
	.zero		1


	//   ....[161]....
        /*0b14*/ 	.word	0x000083a0
        /*0b18*/ 	.word	0x00000050
        /*0b1c*/ 	.word	0x00000000
        /*0b20*/ 	.short	0x0101
        /*0b22*/ 	.byte	0xff
	.zero		1


	//   ....[162]....
        /*0b24*/ 	.word	0x00008e20
        /*0b28*/ 	.word	0x00000000
        /*0b2c*/ 	.word	0x00000240
        /*0b30*/ 	.short	0x010a
        /*0b32*/ 	.byte	0xff
	.zero		1


	//   ....[163]....
        /*0b34*/ 	.word	0x00008e80
        /*0b38*/ 	.word	0x00000000
        /*0b3c*/ 	.word	0x000000d0
        /*0b40*/ 	.short	0x010a
        /*0b42*/ 	.byte	0xff
	.zero		1


	//   ....[164]....
        /*0b44*/ 	.word	0x00008ee0
        /*0b48*/ 	.word	0x00000000
        /*0b4c*/ 	.word	0x000000d0
        /*0b50*/ 	.short	0x010a
        /*0b52*/ 	.byte	0xff
	.zero		1


	//   ....[165]....
        /*0b54*/ 	.word	0x00008f30
        /*0b58*/ 	.word	0x00000003
        /*0b5c*/ 	.word	0x000001d0
        /*0b60*/ 	.short	0x010a
        /*0b62*/ 	.byte	0xff
	.zero		1


	//   ....[166]....
        /*0b64*/ 	.word	0x00008f90
        /*0b68*/ 	.word	0x00000000
        /*0b6c*/ 	.word	0x00000000
        /*0b70*/ 	.short	0x010a
        /*0b72*/ 	.byte	0xff
	.zero		1


	//   ....[167]....
        /*0b74*/ 	.word	0x00008ff0
        /*0b78*/ 	.word	0x00000000
        /*0b7c*/ 	.word	0x00000000
        /*0b80*/ 	.short	0x010a
        /*0b82*/ 	.byte	0xff
	.zero		1


	//   ....[168]....
        /*0b84*/ 	.word	0x00009050
        /*0b88*/ 	.word	0x00000000
        /*0b8c*/ 	.word	0x00000000
        /*0b90*/ 	.short	0x010a
        /*0b92*/ 	.byte	0xff
	.zero		1


	//   ....[169]....
        /*0b94*/ 	.word	0x000090b0
        /*0b98*/ 	.word	0x00000000
        /*0b9c*/ 	.word	0x00000000
        /*0ba0*/ 	.short	0x010a
        /*0ba2*/ 	.byte	0xff
	.zero		1


	//   ....[170]....
        /*0ba4*/ 	.word	0x00009110
        /*0ba8*/ 	.word	0x00000000
        /*0bac*/ 	.word	0x00000000
        /*0bb0*/ 	.short	0x010a
        /*0bb2*/ 	.byte	0xff
	.zero		1


	//   ....[171]....
        /*0bb4*/ 	.word	0x00009170
        /*0bb8*/ 	.word	0x00000000
        /*0bbc*/ 	.word	0x00000000
        /*0bc0*/ 	.short	0x010a
        /*0bc2*/ 	.byte	0xff
	.zero		1


	//   ....[172]....
        /*0bc4*/ 	.word	0x000091d0
        /*0bc8*/ 	.word	0x00000000
        /*0bcc*/ 	.word	0x00000000
        /*0bd0*/ 	.short	0x010a
        /*0bd2*/ 	.byte	0xff
	.zero		1


	//   ....[173]....
        /*0bd4*/ 	.word	0x00009230
        /*0bd8*/ 	.word	0x00000000
        /*0bdc*/ 	.word	0x00000000
        /*0be0*/ 	.short	0x010a
        /*0be2*/ 	.byte	0xff
	.zero		1


	//   ....[174]....
        /*0be4*/ 	.word	0x00009290
        /*0be8*/ 	.word	0x00000000
        /*0bec*/ 	.word	0x00000000
        /*0bf0*/ 	.short	0x010a
        /*0bf2*/ 	.byte	0xff
	.zero		1


	//   ....[175]....
        /*0bf4*/ 	.word	0x000092f0
        /*0bf8*/ 	.word	0x00000000
        /*0bfc*/ 	.word	0x00000000
        /*0c00*/ 	.short	0x010a
        /*0c02*/ 	.byte	0xff
	.zero		1


	//   ....[176]....
        /*0c04*/ 	.word	0x00009350
        /*0c08*/ 	.word	0x00000000
        /*0c0c*/ 	.word	0x00000000
        /*0c10*/ 	.short	0x010a
        /*0c12*/ 	.byte	0xff
	.zero		1


	//   ....[177]....
        /*0c14*/ 	.word	0x000093b0
        /*0c18*/ 	.word	0x00000000
        /*0c1c*/ 	.word	0x00000000
        /*0c20*/ 	.short	0x010a
        /*0c22*/ 	.byte	0xff
	.zero		1


	//   ....[178]....
        /*0c24*/ 	.word	0x00009410
        /*0c28*/ 	.word	0x00000000
        /*0c2c*/ 	.word	0x00000000
        /*0c30*/ 	.short	0x010a
        /*0c32*/ 	.byte	0xff
	.zero		1


	//   ....[179]....
        /*0c34*/ 	.word	0x00009470
        /*0c38*/ 	.word	0x00000000
        /*0c3c*/ 	.word	0x00000000
        /*0c40*/ 	.short	0x010a
        /*0c42*/ 	.byte	0xff
	.zero		1


	//   ....[180]....
        /*0c44*/ 	.word	0x000094d0
        /*0c48*/ 	.word	0x00000000
        /*0c4c*/ 	.word	0x00000000
        /*0c50*/ 	.short	0x010a
        /*0c52*/ 	.byte	0xff
	.zero		1


	//   ....[181]....
        /*0c54*/ 	.word	0x00009530
        /*0c58*/ 	.word	0x00000000
        /*0c5c*/ 	.word	0x00000000
        /*0c60*/ 	.short	0x010a
        /*0c62*/ 	.byte	0xff
	.zero		1


	//   ....[182]....
        /*0c64*/ 	.word	0x00009590
        /*0c68*/ 	.word	0x00000000
        /*0c6c*/ 	.word	0x00000000
        /*0c70*/ 	.short	0x010a
        /*0c72*/ 	.byte	0xff
	.zero		1


	//   ....[183]....
        /*0c74*/ 	.word	0x000095f0
        /*0c78*/ 	.word	0x00000000
        /*0c7c*/ 	.word	0x00000000
        /*0c80*/ 	.short	0x010a
        /*0c82*/ 	.byte	0xff
	.zero		1


	//   ....[184]....
        /*0c84*/ 	.word	0x00009650
        /*0c88*/ 	.word	0x00000000
        /*0c8c*/ 	.word	0x00000000
        /*0c90*/ 	.short	0x010a
        /*0c92*/ 	.byte	0xff
	.zero		1


	//   ....[185]....
        /*0c94*/ 	.word	0x000096b0
        /*0c98*/ 	.word	0x00000000
        /*0c9c*/ 	.word	0x00000000
        /*0ca0*/ 	.short	0x010a
        /*0ca2*/ 	.byte	0xff
	.zero		1


	//   ....[186]....
        /*0ca4*/ 	.word	0x00009710
        /*0ca8*/ 	.word	0x00000000
        /*0cac*/ 	.word	0x00000000
        /*0cb0*/ 	.short	0x010a
        /*0cb2*/ 	.byte	0xff
	.zero		1


	//   ....[187]....
        /*0cb4*/ 	.word	0x00009770
        /*0cb8*/ 	.word	0x00000000
        /*0cbc*/ 	.word	0x00000000
        /*0cc0*/ 	.short	0x010a
        /*0cc2*/ 	.byte	0xff
	.zero		1


	//   ....[188]....
        /*0cc4*/ 	.word	0x000097d0
        /*0cc8*/ 	.word	0x00000000
        /*0ccc*/ 	.word	0x00000000
        /*0cd0*/ 	.short	0x010a
        /*0cd2*/ 	.byte	0xff
	.zero		1


	//   ....[189]....
        /*0cd4*/ 	.word	0x00009830
        /*0cd8*/ 	.word	0x00000000
        /*0cdc*/ 	.word	0x00000000
        /*0ce0*/ 	.short	0x010a
        /*0ce2*/ 	.byte	0xff
	.zero		1


	//   ....[190]....
        /*0ce4*/ 	.word	0x00009890
        /*0ce8*/ 	.word	0x00000000
        /*0cec*/ 	.word	0x00000000
        /*0cf0*/ 	.short	0x010a
        /*0cf2*/ 	.byte	0xff
	.zero		1


	//   ....[191]....
        /*0cf4*/ 	.word	0x000098e0
        /*0cf8*/ 	.word	0x00000002
        /*0cfc*/ 	.word	0x00000230
        /*0d00*/ 	.short	0x010a
        /*0d02*/ 	.byte	0xff
	.zero		1


	//   ....[192]....
        /*0d04*/ 	.word	0x00009940
        /*0d08*/ 	.word	0x00000002
        /*0d0c*/ 	.word	0x000001e0
        /*0d10*/ 	.short	0x010a
        /*0d12*/ 	.byte	0xff
	.zero		1


	//   ....[193]....
        /*0d14*/ 	.word	0x00009990
        /*0d18*/ 	.word	0x00000002
        /*0d1c*/ 	.word	0x000001d0
        /*0d20*/ 	.short	0x010a
        /*0d22*/ 	.byte	0xff
	.zero		1


	//   ....[194]....
        /*0d24*/ 	.word	0x000099f0
        /*0d28*/ 	.word	0x00000000
        /*0d2c*/ 	.word	0x000001e0
        /*0d30*/ 	.short	0x010a
        /*0d32*/ 	.byte	0xff
	.zero		1


	//   ....[195]....
        /*0d34*/ 	.word	0x00009a50
        /*0d38*/ 	.word	0x00000005
        /*0d3c*/ 	.word	0x00000008
        /*0d40*/ 	.short	0x010a
        /*0d42*/ 	.byte	0xff
	.zero		1


	//   ....[196]....
        /*0d44*/ 	.word	0x00009b30
        /*0d48*/ 	.word	0x00000000
        /*0d4c*/ 	.word	0x00000008
        /*0d50*/ 	.short	0x010a
        /*0d52*/ 	.byte	0xff
	.zero		1


	//   ....[197]....
        /*0d54*/ 	.word	0x00009b80
        /*0d58*/ 	.word	0x00000000
        /*0d5c*/ 	.word	0x000001d0
        /*0d60*/ 	.short	0x010a
        /*0d62*/ 	.byte	0xff
	.zero		1


	//   ....[198]....
        /*0d64*/ 	.word	0x00009be0
        /*0d68*/ 	.word	0x00000000
        /*0d6c*/ 	.word	0x00000210
        /*0d70*/ 	.short	0x010a
        /*0d72*/ 	.byte	0xff
	.zero		1


	//   ....[199]....
        /*0d74*/ 	.word	0x00009c40
        /*0d78*/ 	.word	0x00000000
        /*0d7c*/ 	.word	0x00000000
        /*0d80*/ 	.short	0x010a
        /*0d82*/ 	.byte	0xff
	.zero		1


	//   ....[200]....
        /*0d84*/ 	.word	0x00009ca0
        /*0d88*/ 	.word	0x00000000
        /*0d8c*/ 	.word	0x00000000
        /*0d90*/ 	.short	0x010a
        /*0d92*/ 	.byte	0xff
	.zero		1


	//   ....[201]....
        /*0d94*/ 	.word	0x00009d00
        /*0d98*/ 	.word	0x00000000
        /*0d9c*/ 	.word	0x00000000
        /*0da0*/ 	.short	0x010a
        /*0da2*/ 	.byte	0xff
	.zero		1


	//   ....[202]....
        /*0da4*/ 	.word	0x00009d60
        /*0da8*/ 	.word	0x00000000
        /*0dac*/ 	.word	0x00000000
        /*0db0*/ 	.short	0x010a
        /*0db2*/ 	.byte	0xff
	.zero		1


	//   ....[203]....
        /*0db4*/ 	.word	0x00009dc0
        /*0db8*/ 	.word	0x00000000
        /*0dbc*/ 	.word	0x00000250
        /*0dc0*/ 	.short	0x010a
        /*0dc2*/ 	.byte	0xff
	.zero		1


	//   ....[204]....
        /*0dc4*/ 	.word	0x00009e10
        /*0dc8*/ 	.word	0x0000000c
        /*0dcc*/ 	.word	0x000001d0
        /*0dd0*/ 	.short	0x010a
        /*0dd2*/ 	.byte	0xff
	.zero		1


	//   ....[205]....
        /*0dd4*/ 	.word	0x00009e70
        /*0dd8*/ 	.word	0x00000000
        /*0ddc*/ 	.word	0x000001c8
        /*0de0*/ 	.short	0x010a
        /*0de2*/ 	.byte	0xff
	.zero		1


	//   ....[206]....
        /*0de4*/ 	.word	0x00009ed0
        /*0de8*/ 	.word	0x00000000
        /*0dec*/ 	.word	0x000001b0
        /*0df0*/ 	.short	0x010a
        /*0df2*/ 	.byte	0xff
	.zero		1


	//   ....[207]....
        /*0df4*/ 	.word	0x00009f30
        /*0df8*/ 	.word	0x00000000
        /*0dfc*/ 	.word	0x000001b8
        /*0e00*/ 	.short	0x010a
        /*0e02*/ 	.byte	0xff
	.zero		1


	//   ....[208]....
        /*0e04*/ 	.word	0x00009f90
        /*0e08*/ 	.word	0x00000000
        /*0e0c*/ 	.word	0x000001b0
        /*0e10*/ 	.short	0x010a
        /*0e12*/ 	.byte	0xff
	.zero		1


	//   ....[209]....
        /*0e14*/ 	.word	0x00009fe0
        /*0e18*/ 	.word	0x00000003
        /*0e1c*/ 	.word	0x000001d0
        /*0e20*/ 	.short	0x010a
        /*0e22*/ 	.byte	0xff
	.zero		1


	//   ....[210]....
        /*0e24*/ 	.word	0x0000a030
        /*0e28*/ 	.word	0x00000004
        /*0e2c*/ 	.word	0x000001a0
        /*0e30*/ 	.short	0x010a
        /*0e32*/ 	.byte	0xff
	.zero		1


	//   ....[211]....
        /*0e34*/ 	.word	0x0000a080
        /*0e38*/ 	.word	0x00000050
        /*0e3c*/ 	.word	0x000001f0
        /*0e40*/ 	.short	0x010a
        /*0e42*/ 	.byte	0xff
	.zero		1


	//   ....[212]....
        /*0e44*/ 	.word	0x0000a0d0
        /*0e48*/ 	.word	0x00000003
        /*0e4c*/ 	.word	0x000001a0
        /*0e50*/ 	.short	0x010a
        /*0e52*/ 	.byte	0xff
	.zero		1


	//----- nvinfo : EIATTR_NUM_MBARRIERS
	.align		4
.L_47:
        /*0e54*/ 	.byte	0x03, 0x38
        /*0e56*/ 	.short	0x004b


	//----- nvinfo : EIATTR_EXIT_INSTR_OFFSETS
	.align		4
        /*0e58*/ 	.byte	0x04, 0x1c
        /*0e5a*/ 	.short	(.L_49 - .L_48)


	//   ....[0]....
.L_48:
        /*0e5c*/ 	.word	0x00003a10


	//   ....[1]....
        /*0e60*/ 	.word	0x00003f00


	//   ....[2]....
        /*0e64*/ 	.word	0x00003f60


	//   ....[3]....
        /*0e68*/ 	.word	0x00005200


	//   ....[4]....
        /*0e6c*/ 	.word	0x000060e0


	//   ....[5]....
        /*0e70*/ 	.word	0x00006120


	//   ....[6]....
        /*0e74*/ 	.word	0x00008e10


	//----- nvinfo : EIATTR_MAX_THREADS
	.align		4
.L_49:
        /*0e78*/ 	.byte	0x04, 0x05
        /*0e7a*/ 	.short	(.L_51 - .L_50)
.L_50:
        /*0e7c*/ 	.word	0x00000100
        /*0e80*/ 	.word	0x00000001
        /*0e84*/ 	.word	0x00000001


	//----- nvinfo : EIATTR_CRS_STACK_SIZE
	.align		4
.L_51:
        /*0e88*/ 	.byte	0x04, 0x1e
        /*0e8a*/ 	.short	(.L_53 - .L_52)
.L_52:
        /*0e8c*/ 	.word	0x00000000


	//----- nvinfo : EIATTR_CBANK_PARAM_SIZE
	.align		4
.L_53:
        /*0e90*/ 	.byte	0x03, 0x19
        /*0e92*/ 	.short	0x0800


	//----- nvinfo : EIATTR_PARAM_CBANK
	.align		4
        /*0e94*/ 	.byte	0x04, 0x0a
        /*0e96*/ 	.short	(.L_55 - .L_54)
	.align		4
.L_54:
        /*0e98*/ 	.word	index@(.nv.constant0._ZN7cutlass13device_kernelINS_4gemm6kernel13GemmUniversalIN4cute5tupleIJiiiiEEENS1_10collective13CollectiveMmaINS1_35MainloopSm100TmaUmmaWarpSpecializedILi26ELi2ELi4ENS5_IJNS4_1CILi2EEESB_NSA_ILi1EEEEEEEENS5_IJNSA_ILi128EEESF_NSA_ILi64EEEEEEaNS5_IJlSC_lEEEaSI_NS4_8TiledMMAINS4_8MMA_AtomIJNS4_21SM100_MMA_S8_2x1SM_SSIaaiLi128ELi128ELNS4_4UMMA5MajorE0ELSN_0ELNSM_8SaturateE0EEEEEENS4_6LayoutINS5_IJSC_SC_SC_EEENS5_IJNSA_ILi0EEEST_ST_EEEEENS5_IJNS4_10UnderscoreESW_SW_EEEEENS4_28SM100_TMA_2SM_LOAD_MULTICASTENS4_14ComposedLayoutINS4_7SwizzleILi2ELi4ELi3EEENS4_18smem_ptr_flag_bitsILi8EEENSR_INS5_IJNSA_ILi8EEESG_EEENS5_IJSG_SC_EEEEEEEvNS4_8identityENS4_18SM100_TMA_2SM_LOADES19_vS1A_EENS_8epilogue10collective18CollectiveEpilogueINS1D_23Sm100TmaWarpSpecializedILi2ELi2ELi32ELb0ELb0EEEJNS5_IJSG_SF_SG_EEENS5_IJNSR_ISG_SC_EENSR_INS5_IJNSA_ILi32EEESB_EEENS5_IJSC_SG_EEEEEEEEaSI_aSI_NS1D_6fusion15FusionCallbacksIS1H_NS1P_17LinearCombinationIaiaiLNS_15FloatRoundStyleE2EEES1I_S1O_JEEENS4_5SM1004TMEM4LOAD26SM100_TMEM_LOAD_32dp32b32xENS4_13SM90_TMA_LOADENS10_INS11_ILi1ELi4ELi3EEES14_NSR_INS5_IJS15_S1K_EEENS5_IJS1K_SC_EEEEEEENS4_39AutoVectorizingCopyWithAssumedAlignmentILi128EEENS4_14SM90_TMA_STOREES24_S26_S26_EEEvvEEEEvNT_6ParamsE)
        /*0e9c*/ 	.short	0x0380
        /*0e9e*/ 	.short	0x0800


	//----- nvinfo : EIATTR_SW_WAR
	.align		4
.L_55:
        /*0ea0*/ 	.byte	0x04, 0x36
        /*0ea2*/ 	.short	(.L_57 - .L_56)
.L_56:
        /*0ea4*/ 	.word	0x00000008
.L_57:


//--------------------- .nv.callgraph             --------------------------
	.section	.nv.callgraph,"",@"SHT_CUDA_CALLGRAPH"
	.align	4
	.sectionentsize	8
	.align		4
        /*0000*/ 	.word	0x00000000
	.align		4
        /*0004*/ 	.word	0xffffffff
	.align		4
        /*0008*/ 	.word	index@(_ZN7cutlass13device_kernelINS_4gemm6kernel13GemmUniversalIN4cute5tupleIJiiiiEEENS1_10collective13CollectiveMmaINS1_35MainloopSm100TmaUmmaWarpSpecializedILi26ELi2ELi4ENS5_IJNS4_1CILi2EEESB_NSA_ILi1EEEEEEEENS5_IJNSA_ILi128EEESF_NSA_ILi64EEEEEEaNS5_IJlSC_lEEEaSI_NS4_8TiledMMAINS4_8MMA_AtomIJNS4_21SM100_MMA_S8_2x1SM_SSIaaiLi128ELi128ELNS4_4UMMA5MajorE0ELSN_0ELNSM_8SaturateE0EEEEEENS4_6LayoutINS5_IJSC_SC_SC_EEENS5_IJNSA_ILi0EEEST_ST_EEEEENS5_IJNS4_10UnderscoreESW_SW_EEEEENS4_28SM100_TMA_2SM_LOAD_MULTICASTENS4_14ComposedLayoutINS4_7SwizzleILi2ELi4ELi3EEENS4_18smem_ptr_flag_bitsILi8EEENSR_INS5_IJNSA_ILi8EEESG_EEENS5_IJSG_SC_EEEEEEEvNS4_8identityENS4_18SM100_TMA_2SM_LOADES19_vS1A_EENS_8epilogue10collective18CollectiveEpilogueINS1D_23Sm100TmaWarpSpecializedILi2ELi2ELi32ELb0ELb0EEEJNS5_IJSG_SF_SG_EEENS5_IJNSR_ISG_SC_EENSR_INS5_IJNSA_ILi32EEESB_EEENS5_IJSC_SG_EEEEEEEEaSI_aSI_NS1D_6fusion15FusionCallbacksIS1H_NS1P_17LinearCombinationIaiaiLNS_15FloatRoundStyleE2EEES1I_S1O_JEEENS4_5SM1004TMEM4LOAD26SM100_TMEM_LOAD_32dp32b32xENS4_13SM90_TMA_LOADENS10_INS11_ILi1ELi4ELi3EEES14_NSR_INS5_IJS15_S1K_EEENS5_IJS1K_SC_EEEEEEENS4_39AutoVectorizingCopyWithAssumedAlignmentILi128EEENS4_14SM90_TMA_STOREES24_S26_S26_EEEvvEEEEvNT_6ParamsE)
	.align		4
        /*000c*/ 	.word	index@(__assertfail)
	.align		4
        /*0010*/ 	.word	0x00000000
	.align		4
        /*0014*/ 	.word	0xfffffffe
	.align		4
        /*0018*/ 	.word	0x00000000
	.align		4
        /*001c*/ 	.word	0xfffffffd
	.align		4
        /*0020*/ 	.word	0x00000000
	.align		4
        /*0024*/ 	.word	0xfffffffc


//--------------------- .nv.constant4             --------------------------
	.section	.nv.constant4,"a",@progbits
	.align	8
	.align		8
.nv.constant4:
        /*0000*/ 	.dword	__assertfail
	.align		8
        /*0008*/ 	.dword	__unnamed_1
	.align		8
        /*0010*/ 	.dword	__unnamed_2
	.align		8
        /*0018*/ 	.dword	_ZN40_INTERNAL_0d98dc80_4_k_cu_a1e4665c_362924cuda3std3__45__cpo5beginE
	.align		8
        /*0020*/ 	.dword	_ZN40_INTERNAL_0d98dc80_4_k_cu_a1e4665c_362924cuda3std3__45__cpo3endE
	.align		8
        /*0028*/ 	.dword	_ZN40_INTERNAL_0d98dc80_4_k_cu_a1e4665c_362924cuda3std3__45__cpo6cbeginE
	.align		8
        /*0030*/ 	.dword	_ZN40_INTERNAL_0d98dc80_4_k_cu_a1e4665c_362924cuda3std3__45__cpo4cendE
	.align		8
        /*0038*/ 	.dword	_ZN40_INTERNAL_0d98dc80_4_k_cu_a1e4665c_362924cuda3std3__442_GLOBAL__N__0d98dc80_4_k_cu_a1e4665c_362926ignoreE
	.align		8
        /*0040*/ 	.dword	_ZN40_INTERNAL_0d98dc80_4_k_cu_a1e4665c_362924cuda3std3__419piecewise_constructE
	.align		8
        /*0048*/ 	.dword	_ZN40_INTERNAL_0d98dc80_4_k_cu_a1e4665c_362924cuda3std3__48in_placeE
	.align		8
        /*0050*/ 	.dword	_ZN40_INTERNAL_0d98dc80_4_k_cu_a1e4665c_362924cuda3std6ranges3__45__cpo4swapE
	.align		8
        /*0058*/ 	.dword	_ZN40_INTERNAL_0d98dc80_4_k_cu_a1e4665c_362924cuda3std6ranges3__45__cpo9iter_moveE
	.align		8
        /*0060*/ 	.dword	_ZN40_INTERNAL_0d98dc80_4_k_cu_a1e4665c_362924cute7productE
	.align		8
        /*0068*/ 	.dword	_ZN40_INTERNAL_0d98dc80_4_k_cu_a1e4665c_362924cute1_E
	.align		8
        /*0070*/ 	.dword	$str$25
	.align		8
        /*0078*/ 	.dword	$str$26
	.align		8
        /*0080*/ 	.dword	$str$27
	.align		8
        /*0088*/ 	.dword	$str$28


//--------------------- .text._ZN7cutlass13device_kernelINS_4gemm6kernel13GemmUniversalIN4cute5tupleIJiiiiEEENS1_10collective13CollectiveMmaINS1_35MainloopSm100TmaUmmaWarpSpecializedILi26ELi2ELi4ENS5_IJNS4_1CILi2EEESB_NSA_ILi1EEEEEEEENS5_IJNSA_ILi128EEESF_NSA_ILi64EEEEEEaNS5_IJlSC_lEEEaSI_NS4_8TiledMMAINS4_8MMA_AtomIJNS4_21SM100_MMA_S8_2x1SM_SSIaaiLi128ELi128ELNS4_4UMMA5MajorE0ELSN_0ELNSM_8SaturateE0EEEEEENS4_6LayoutINS5_IJSC_SC_SC_EEENS5_IJNSA_ILi0EEEST_ST_EEEEENS5_IJNS4_10UnderscoreESW_SW_EEEEENS4_28SM100_TMA_2SM_LOAD_MULTICASTENS4_14ComposedLayoutINS4_7SwizzleILi2ELi4ELi3EEENS4_18smem_ptr_flag_bitsILi8EEENSR_INS5_IJNSA_ILi8EEESG_EEENS5_IJSG_SC_EEEEEEEvNS4_8identityENS4_18SM100_TMA_2SM_LOADES19_vS1A_EENS_8epilogue10collective18CollectiveEpilogueINS1D_23Sm100TmaWarpSpecializedILi2ELi2ELi32ELb0ELb0EEEJNS5_IJSG_SF_SG_EEENS5_IJNSR_ISG_SC_EENSR_INS5_IJNSA_ILi32EEESB_EEENS5_IJSC_SG_EEEEEEEEaSI_aSI_NS1D_6fusion15FusionCallbacksIS1H_NS1P_17LinearCombinationIaiaiLNS_15FloatRoundStyleE2EEES1I_S1O_JEEENS4_5SM1004TMEM4LOAD26SM100_TMEM_LOAD_32dp32b32xENS4_13SM90_TMA_LOADENS10_INS11_ILi1ELi4ELi3EEES14_NSR_INS5_IJS15_S1K_EEENS5_IJS1K_SC_EEEEEEENS4_39AutoVectorizingCopyWithAssumedAlignmentILi128EEENS4_14SM90_TMA_STOREES24_S26_S26_EEEvvEEEEvNT_6ParamsE --------------------------
	.section	.text._ZN7cutlass13device_kernelINS_4gemm6kernel13GemmUniversalIN4cute5tupleIJiiiiEEENS1_10collective13CollectiveMmaINS1_35MainloopSm100TmaUmmaWarpSpecializedILi26ELi2ELi4ENS5_IJNS4_1CILi2EEESB_NSA_ILi1EEEEEEEENS5_IJNSA_ILi128EEESF_NSA_ILi64EEEEEEaNS5_IJlSC_lEEEaSI_NS4_8TiledMMAINS4_8MMA_AtomIJNS4_21SM100_MMA_S8_2x1SM_SSIaaiLi128ELi128ELNS4_4UMMA5MajorE0ELSN_0ELNSM_8SaturateE0EEEEEENS4_6LayoutINS5_IJSC_SC_SC_EEENS5_IJNSA_ILi0EEEST_ST_EEEEENS5_IJNS4_10UnderscoreESW_SW_EEEEENS4_28SM100_TMA_2SM_LOAD_MULTICASTENS4_14ComposedLayoutINS4_7SwizzleILi2ELi4ELi3EEENS4_18smem_ptr_flag_bitsILi8EEENSR_INS5_IJNSA_ILi8EEESG_EEENS5_IJSG_SC_EEEEEEEvNS4_8identityENS4_18SM100_TMA_2SM_LOADES19_vS1A_EENS_8epilogue10collective18CollectiveEpilogueINS1D_23Sm100TmaWarpSpecializedILi2ELi2ELi32ELb0ELb0EEEJNS5_IJSG_SF_SG_EEENS5_IJNSR_ISG_SC_EENSR_INS5_IJNSA_ILi32EEESB_EEENS5_IJSC_SG_EEEEEEEEaSI_aSI_NS1D_6fusion15FusionCallbacksIS1H_NS1P_17LinearCombinationIaiaiLNS_15FloatRoundStyleE2EEES1I_S1O_JEEENS4_5SM1004TMEM4LOAD26SM100_TMEM_LOAD_32dp32b32xENS4_13SM90_TMA_LOADENS10_INS11_ILi1ELi4ELi3EEES14_NSR_INS5_IJS15_S1K_EEENS5_IJS1K_SC_EEEEEEENS4_39AutoVectorizingCopyWithAssumedAlignmentILi128EEENS4_14SM90_TMA_STOREES24_S26_S26_EEEvvEEEEvNT_6ParamsE,"ax",@progbits
	.align	128
.text._ZN7cutlass13device_kernelINS_4gemm6kernel13GemmUniversalIN4cute5tupleIJiiiiEEENS1_10collective13CollectiveMmaINS1_35MainloopSm100TmaUmmaWarpSpecializedILi26ELi2ELi4ENS5_IJNS4_1CILi2EEESB_NSA_ILi1EEEEEEEENS5_IJNSA_ILi128EEESF_NSA_ILi64EEEEEEaNS5_IJlSC_lEEEaSI_NS4_8TiledMMAINS4_8MMA_AtomIJNS4_21SM100_MMA_S8_2x1SM_SSIaaiLi128ELi128ELNS4_4UMMA5MajorE0ELSN_0ELNSM_8SaturateE0EEEEEENS4_6LayoutINS5_IJSC_SC_SC_EEENS5_IJNSA_ILi0EEEST_ST_EEEEENS5_IJNS4_10UnderscoreESW_SW_EEEEENS4_28SM100_TMA_2SM_LOAD_MULTICASTENS4_14ComposedLayoutINS4_7SwizzleILi2ELi4ELi3EEENS4_18smem_ptr_flag_bitsILi8EEENSR_INS5_IJNSA_ILi8EEESG_EEENS5_IJSG_SC_EEEEEEEvNS4_8identityENS4_18SM100_TMA_2SM_LOADES19_vS1A_EENS_8epilogue10collective18CollectiveEpilogueINS1D_23Sm100TmaWarpSpecializedILi2ELi2ELi32ELb0ELb0EEEJNS5_IJSG_SF_SG_EEENS5_IJNSR_ISG_SC_EENSR_INS5_IJNSA_ILi32EEESB_EEENS5_IJSC_SG_EEEEEEEEaSI_aSI_NS1D_6fusion15FusionCallbacksIS1H_NS1P_17LinearCombinationIaiaiLNS_15FloatRoundStyleE2EEES1I_S1O_JEEENS4_5SM1004TMEM4LOAD26SM100_TMEM_LOAD_32dp32b32xENS4_13SM90_TMA_LOADENS10_INS11_ILi1ELi4ELi3EEES14_NSR_INS5_IJS15_S1K_EEENS5_IJS1K_SC_EEEEEEENS4_39AutoVectorizingCopyWithAssumedAlignmentILi128EEENS4_14SM90_TMA_STOREES24_S26_S26_EEEvvEEEEvNT_6ParamsE:
        .type           _ZN7cutlass13device_kernelINS_4gemm6kernel13GemmUniversalIN4cute5tupleIJiiiiEEENS1_10collective13CollectiveMmaINS1_35MainloopSm100TmaUmmaWarpSpecializedILi26ELi2ELi4ENS5_IJNS4_1CILi2EEESB_NSA_ILi1EEEEEEEENS5_IJNSA_ILi128EEESF_NSA_ILi64EEEEEEaNS5_IJlSC_lEEEaSI_NS4_8TiledMMAINS4_8MMA_AtomIJNS4_21SM100_MMA_S8_2x1SM_SSIaaiLi128ELi128ELNS4_4UMMA5MajorE0ELSN_0ELNSM_8SaturateE0EEEEEENS4_6LayoutINS5_IJSC_SC_SC_EEENS5_IJNSA_ILi0EEEST_ST_EEEEENS5_IJNS4_10UnderscoreESW_SW_EEEEENS4_28SM100_TMA_2SM_LOAD_MULTICASTENS4_14ComposedLayoutINS4_7SwizzleILi2ELi4ELi3EEENS4_18smem_ptr_flag_bitsILi8EEENSR_INS5_IJNSA_ILi8EEESG_EEENS5_IJSG_SC_EEEEEEEvNS4_8identityENS4_18SM100_TMA_2SM_LOADES19_vS1A_EENS_8epilogue10collective18CollectiveEpilogueINS1D_23Sm100TmaWarpSpecializedILi2ELi2ELi32ELb0ELb0EEEJNS5_IJSG_SF_SG_EEENS5_IJNSR_ISG_SC_EENSR_INS5_IJNSA_ILi32EEESB_EEENS5_IJSC_SG_EEEEEEEEaSI_aSI_NS1D_6fusion15FusionCallbacksIS1H_NS1P_17LinearCombinationIaiaiLNS_15FloatRoundStyleE2EEES1I_S1O_JEEENS4_5SM1004TMEM4LOAD26SM100_TMEM_LOAD_32dp32b32xENS4_13SM90_TMA_LOADENS10_INS11_ILi1ELi4ELi3EEES14_NSR_INS5_IJS15_S1K_EEENS5_IJS1K_SC_EEEEEEENS4_39AutoVectorizingCopyWithAssumedAlignmentILi128EEENS4_14SM90_TMA_STOREES24_S26_S26_EEEvvEEEEvNT_6ParamsE,@function
        .size           _ZN7cutlass13device_kernelINS_4gemm6kernel13GemmUniversalIN4cute5tupleIJiiiiEEENS1_10collective13CollectiveMmaINS1_35MainloopSm100TmaUmmaWarpSpecializedILi26ELi2ELi4ENS5_IJNS4_1CILi2EEESB_NSA_ILi1EEEEEEEENS5_IJNSA_ILi128EEESF_NSA_ILi64EEEEEEaNS5_IJlSC_lEEEaSI_NS4_8TiledMMAINS4_8MMA_AtomIJNS4_21SM100_MMA_S8_2x1SM_SSIaaiLi128ELi128ELNS4_4UMMA5MajorE0ELSN_0ELNSM_8SaturateE0EEEEEENS4_6LayoutINS5_IJSC_SC_SC_EEENS5_IJNSA_ILi0EEEST_ST_EEEEENS5_IJNS4_10UnderscoreESW_SW_EEEEENS4_28SM100_TMA_2SM_LOAD_MULTICASTENS4_14ComposedLayoutINS4_7SwizzleILi2ELi4ELi3EEENS4_18smem_ptr_flag_bitsILi8EEENSR_INS5_IJNSA_ILi8EEESG_EEENS5_IJSG_SC_EEEEEEEvNS4_8identityENS4_18SM100_TMA_2SM_LOADES19_vS1A_EENS_8epilogue10collective18CollectiveEpilogueINS1D_23Sm100TmaWarpSpecializedILi2ELi2ELi32ELb0ELb0EEEJNS5_IJSG_SF_SG_EEENS5_IJNSR_ISG_SC_EENSR_INS5_IJNSA_ILi32EEESB_EEENS5_IJSC_SG_EEEEEEEEaSI_aSI_NS1D_6fusion15FusionCallbacksIS1H_NS1P_17LinearCombinationIaiaiLNS_15FloatRoundStyleE2EEES1I_S1O_JEEENS4_5SM1004TMEM4LOAD26SM100_TMEM_LOAD_32dp32b32xENS4_13SM90_TMA_LOADENS10_INS11_ILi1ELi4ELi3EEES14_NSR_INS5_IJS15_S1K_EEENS5_IJS1K_SC_EEEEEEENS4_39AutoVectorizingCopyWithAssumedAlignmentILi128EEENS4_14SM90_TMA_STOREES24_S26_S26_EEEvvEEEEvNT_6ParamsE,(.L_x_230 - _ZN7cutlass13device_kernelINS_4gemm6kernel13GemmUniversalIN4cute5tupleIJiiiiEEENS1_10collective13CollectiveMmaINS1_35MainloopSm100TmaUmmaWarpSpecializedILi26ELi2ELi4ENS5_IJNS4_1CILi2EEESB_NSA_ILi1EEEEEEEENS5_IJNSA_ILi128EEESF_NSA_ILi64EEEEEEaNS5_IJlSC_lEEEaSI_NS4_8TiledMMAINS4_8MMA_AtomIJNS4_21SM100_MMA_S8_2x1SM_SSIaaiLi128ELi128ELNS4_4UMMA5MajorE0ELSN_0ELNSM_8SaturateE0EEEEEENS4_6LayoutINS5_IJSC_SC_SC_EEENS5_IJNSA_ILi0EEEST_ST_EEEEENS5_IJNS4_10UnderscoreESW_SW_EEEEENS4_28SM100_TMA_2SM_LOAD_MULTICASTENS4_14ComposedLayoutINS4_7SwizzleILi2ELi4ELi3EEENS4_18smem_ptr_flag_bitsILi8EEENSR_INS5_IJNSA_ILi8EEESG_EEENS5_IJSG_SC_EEEEEEEvNS4_8identityENS4_18SM100_TMA_2SM_LOADES19_vS1A_EENS_8epilogue10collective18CollectiveEpilogueINS1D_23Sm100TmaWarpSpecializedILi2ELi2ELi32ELb0ELb0EEEJNS5_IJSG_SF_SG_EEENS5_IJNSR_ISG_SC_EENSR_INS5_IJNSA_ILi32EEESB_EEENS5_IJSC_SG_EEEEEEEEaSI_aSI_NS1D_6fusion15FusionCallbacksIS1H_NS1P_17LinearCombinationIaiaiLNS_15FloatRoundStyleE2EEES1I_S1O_JEEENS4_5SM1004TMEM4LOAD26SM100_TMEM_LOAD_32dp32b32xENS4_13SM90_TMA_LOADENS10_INS11_ILi1ELi4ELi3EEES14_NSR_INS5_IJS15_S1K_EEENS5_IJS1K_SC_EEEEEEENS4_39AutoVectorizingCopyWithAssumedAlignmentILi128EEENS4_14SM90_TMA_STOREES24_S26_S26_EEEvvEEEEvNT_6ParamsE)
        .other          _ZN7cutlass13device_kernelINS_4gemm6kernel13GemmUniversalIN4cute5tupleIJiiiiEEENS1_10collective13CollectiveMmaINS1_35MainloopSm100TmaUmmaWarpSpecializedILi26ELi2ELi4ENS5_IJNS4_1CILi2EEESB_NSA_ILi1EEEEEEEENS5_IJNSA_ILi128EEESF_NSA_ILi64EEEEEEaNS5_IJlSC_lEEEaSI_NS4_8TiledMMAINS4_8MMA_AtomIJNS4_21SM100_MMA_S8_2x1SM_SSIaaiLi128ELi128ELNS4_4UMMA5MajorE0ELSN_0ELNSM_8SaturateE0EEEEEENS4_6LayoutINS5_IJSC_SC_SC_EEENS5_IJNSA_ILi0EEEST_ST_EEEEENS5_IJNS4_10UnderscoreESW_SW_EEEEENS4_28SM100_TMA_2SM_LOAD_MULTICASTENS4_14ComposedLayoutINS4_7SwizzleILi2ELi4ELi3EEENS4_18smem_ptr_flag_bitsILi8EEENSR_INS5_IJNSA_ILi8EEESG_EEENS5_IJSG_SC_EEEEEEEvNS4_8identityENS4_18SM100_TMA_2SM_LOADES19_vS1A_EENS_8epilogue10collective18CollectiveEpilogueINS1D_23Sm100TmaWarpSpecializedILi2ELi2ELi32ELb0ELb0EEEJNS5_IJSG_SF_SG_EEENS5_IJNSR_ISG_SC_EENSR_INS5_IJNSA_ILi32EEESB_EEENS5_IJSC_SG_EEEEEEEEaSI_aSI_NS1D_6fusion15FusionCallbacksIS1H_NS1P_17LinearCombinationIaiaiLNS_15FloatRoundStyleE2EEES1I_S1O_JEEENS4_5SM1004TMEM4LOAD26SM100_TMEM_LOAD_32dp32b32xENS4_13SM90_TMA_LOADENS10_INS11_ILi1ELi4ELi3EEES14_NSR_INS5_IJS15_S1K_EEENS5_IJS1K_SC_EEEEEEENS4_39AutoVectorizingCopyWithAssumedAlignmentILi128EEENS4_14SM90_TMA_STOREES24_S26_S26_EEEvvEEEEvNT_6ParamsE,@"STO_CUDA_ENTRY STV_DEFAULT"
_ZN7cutlass13device_kernelINS_4gemm6kernel13GemmUniversalIN4cute5tupleIJiiiiEEENS1_10collective13CollectiveMmaINS1_35MainloopSm100TmaUmmaWarpSpecializedILi26ELi2ELi4ENS5_IJNS4_1CILi2EEESB_NSA_ILi1EEEEEEEENS5_IJNSA_ILi128EEESF_NSA_ILi64EEEEEEaNS5_IJlSC_lEEEaSI_NS4_8TiledMMAINS4_8MMA_AtomIJNS4_21SM100_MMA_S8_2x1SM_SSIaaiLi128ELi128ELNS4_4UMMA5MajorE0ELSN_0ELNSM_8SaturateE0EEEEEENS4_6LayoutINS5_IJSC_SC_SC_EEENS5_IJNSA_ILi0EEEST_ST_EEEEENS5_IJNS4_10UnderscoreESW_SW_EEEEENS4_28SM100_TMA_2SM_LOAD_MULTICASTENS4_14ComposedLayoutINS4_7SwizzleILi2ELi4ELi3EEENS4_18smem_ptr_flag_bitsILi8EEENSR_INS5_IJNSA_ILi8EEESG_EEENS5_IJSG_SC_EEEEEEEvNS4_8identityENS4_18SM100_TMA_2SM_LOADES19_vS1A_EENS_8epilogue10collective18CollectiveEpilogueINS1D_23Sm100TmaWarpSpecializedILi2ELi2ELi32ELb0ELb0EEEJNS5_IJSG_SF_SG_EEENS5_IJNSR_ISG_SC_EENSR_INS5_IJNSA_ILi32EEESB_EEENS5_IJSC_SG_EEEEEEEEaSI_aSI_NS1D_6fusion15FusionCallbacksIS1H_NS1P_17LinearCombinationIaiaiLNS_15FloatRoundStyleE2EEES1I_S1O_JEEENS4_5SM1004TMEM4LOAD26SM100_TMEM_LOAD_32dp32b32xENS4_13SM90_TMA_LOADENS10_INS11_ILi1ELi4ELi3EEES14_NSR_INS5_IJS15_S1K_EEENS5_IJS1K_SC_EEEEEEENS4_39AutoVectorizingCopyWithAssumedAlignmentILi128EEENS4_14SM90_TMA_STOREES24_S26_S26_EEEvvEEEEvNT_6ParamsE:
[----:B------:R-:W1:Y:S01]  /*0000*/  LDC R1, c[0x0][0x37c] ;  /* 0x0000df00ff017b82 */ /* 0x000e620000000800 */
[----:B------:R-:W2:Y:S01]  /*0010*/  S2R R87, SR_TID.X ;  /* 0x0000000000577919 */ /* 0x000ea20000002100 */
[----:B------:R-:W3:Y:S06]  /*0020*/  LDCU.64 UR8, c[0x0][0x890] ;  /* 0x00011200ff0877ac */ /* 0x000eec0008000a00 */
[----:B------:R-:W4:Y:S01]  /*0030*/  S2UR UR46, SR_CgaCtaId ;  /* 0x00000000002e79c3 */ /* 0x000f220000008800 */
[----:B------:R-:W-:Y:S02]  /*0040*/  PRMT R76, RZ, 0x7610, R76 ;  /* 0x00007610ff4c7816 */ /* 0x000fe4000000004c */
[----:B------:R-:W-:Y:S01]  /*0050*/  ELECT P1, URZ, PT ;  /* 0x0000000000ff782f */ /* 0x000fe20003820000 */
[----:B---3--:R-:W-:-:S04]  /*0060*/  UISETP.NE.U32.AND UP0, UPT, UR8, URZ, UPT ;  /* 0x000000ff0800728c */ /* 0x008fc8000bf05070 */
[----:B------:R-:W-:Y:S02]  /*0070*/  UISETP.NE.AND.EX UP0, UPT, UR9, URZ, UPT, UP0 ;  /* 0x000000ff0900728c */ /* 0x000fe4000bf05300 */
[----:B----4-:R-:W-:Y:S02]  /*0080*/  ULOP3.LUT UR33, UR46, 0x1, URZ, 0xc0, !UPT ;  /* 0x000000012e217892 */ /* 0x010fe4000f8ec0ff */
[----:B------:R-:W-:Y:S01]  /*0090*/  ULOP3.LUT UR34, UR46, 0x1, URZ, 0x3c, !UPT ;  /* 0x000000012e227892 */ /* 0x000fe2000f8e3cff */
[----:B--2---:R-:W-:-:S05]  /*00a0*/  SHF.R.U32.HI R77, RZ, 0x5, R87 ;  /* 0x00000005ff4d7819 */ /* 0x004fca0000011657 */
[----:B------:R-:W2:Y:S02]  /*00b0*/  SHFL.IDX PT, R0, R77, RZ, 0x1f ;  /* 0x00001fff4d007589 */ /* 0x000ea400000e0000 */
[----:B--2---:R-:W-:Y:S01]  /*00c0*/  R2UR UR25, R0 ;  /* 0x00000000001972ca */ /* 0x004fe200000e0000 */
[----:B-1----:R-:W-:-:S14]  /*00d0*/  BRA.U UP0, `(.L_x_0) ;  /* 0x0000000100307547 */ /* 0x002fdc000b800000 */
[----:B------:R-:W1:Y:S02]  /*00e0*/  LDCU.64 UR4, c[0x0][0x888] ;  /* 0x00011100ff0477ac */ /* 0x000e640008000a00 */
[----:B-1----:R-:W-:-:S04]  /*00f0*/  UISETP.NE.U32.AND UP0, UPT, UR4, URZ, UPT ;  /* 0x000000ff0400728c */ /* 0x002fc8000bf05070 */
[----:B------:R-:W-:-:S09]  /*0100*/  UISETP.NE.AND.EX UP0, UPT, UR5, URZ, UPT, UP0 ;  /* 0x000000ff0500728c */ /* 0x000fd2000bf05300 */
[----:B------:R-:W-:Y:S05]  /*0110*/  BRA.U !UP0, `(.L_x_1) ;  /* 0x0000000108147547 */ /* 0x000fea000b800000 */
[----:B------:R-:W1:Y:S01]  /*0120*/  LDC.64 R40, c[0x0][0x888] ;  /* 0x00022200ff287b82 */ /* 0x000e620000000a00 */
[----:B------:R-:W1:Y:S02]  /*0130*/  LDCU.64 UR4, c[0x0][0x358] ;  /* 0x00006b00ff0477ac */ /* 0x000e640008000a00 */
[----:B-1----:R1:W5:Y:S01]  /*0140*/  LDG.E R40, desc[UR4][R40.64] ;  /* 0x0000000428287981 */ /* 0x002362000c1e1900 */
[----:B------:R-:W-:Y:S01]  /*0150*/  HFMA2 R76, -RZ, RZ, 0, 5.9604644775390625e-08 ;  /* 0x00000001ff4c7431 */ /* 0x000fe200000001ff */
[----:B------:R-:W-:Y:S05]  /*0160*/  BRA `(.L_x_0) ;  /* 0x00000000000c7947 */ /* 0x000fea0003800000 */
.L_x_1:
[----:B------:R-:W1:Y:S01]  /*0170*/  LDCU UR4, c[0x0][0x880] ;  /* 0x00011000ff0477ac */ /* 0x000e620008000800 */
[----:B------:R-:W-:Y:S01]  /*0180*/  HFMA2 R76, -RZ, RZ, 0, 5.9604644775390625e-08 ;  /* 0x00000001ff4c7431 */ /* 0x000fe200000001ff */
[----:B-1----:R-:W-:-:S07]  /*0190*/  MOV R40, UR4 ;  /* 0x0000000400287c02 */ /* 0x002fce0008000f00 */
.L_x_0:
[----:B------:R-:W2:Y:S02]  /*01a0*/  LDCU.64 UR4, c[0x0][0x8b0] ;  /* 0x00011600ff0477ac */ /* 0x000ea40008000a00 */
[----:B--2---:R-:W-:-:S04]  /*01b0*/  UISETP.NE.U32.AND UP0, UPT, UR4, URZ, UPT ;  /* 0x000000ff0400728c */ /* 0x004fc8000bf05070 */
[----:B------:R-:W-:-:S09]  /*01c0*/  UISETP.NE.AND.EX UP0, UPT, UR5, URZ, UPT, UP0 ;  /* 0x000000ff0500728c */ /* 0x000fd2000bf05300 */
[----:B------:R-:W-:Y:S05]  /*01d0*/  BRA.U UP0, `(.L_x_2) ;  /* 0x0000000100287547 */ /* 0x000fea000b800000 */
[----:B------:R-:W2:Y:S02]  /*01e0*/  LDCU.64 UR4, c[0x0][0x8a8] ;  /* 0x00011500ff0477ac */ /* 0x000ea40008000a00 */
[----:B--2---:R-:W-:-:S04]  /*01f0*/  UISETP.NE.U32.AND UP0, UPT, UR4, URZ, UPT ;  /* 0x000000ff0400728c */ /* 0x004fc8000bf05070 */
[----:B------:R-:W-:-:S09]  /*0200*/  UISETP.NE.AND.EX UP0, UPT, UR5, URZ, UPT, UP0 ;  /* 0x000000ff0500728c */ /* 0x000fd2000bf05300 */
[----:B------:R-:W-:Y:S05]  /*0210*/  BRA.U !UP0, `(.L_x_3) ;  /* 0x0000000108107547 */ /* 0x000fea000b800000 */
[----:B------:R-:W2:Y:S01]  /*0220*/  LDC.64 R38, c[0x0][0x8a8] ;  /* 0x00022a00ff267b82 */ /* 0x000ea20000000a00 */
[----:B------:R-:W2:Y:S02]  /*0230*/  LDCU.64 UR4, c[0x0][0x358] ;  /* 0x00006b00ff0477ac */ /* 0x000ea40008000a00 */
[----:B--2---:R2:W5:Y:S01]  /*0240*/  LDG.E R38, desc[UR4][R38.64] ;  /* 0x0000000426267981 */ /* 0x004562000c1e1900 */
[----:B------:R-:W-:Y:S05]  /*0250*/  BRA `(.L_x_2) ;  /* 0x0000000000087947 */ /* 0x000fea0003800000 */
.L_x_3:
[----:B------:R-:W2:Y:S02]  /*0260*/  LDCU UR4, c[0x0][0x8a0] ;  /* 0x00011400ff0477ac */ /* 0x000ea40008000800 */
[----:B--2---:R-:W-:Y:S02]  /*0270*/  MOV R38, UR4 ;  /* 0x0000000400267c02 */ /* 0x004fe40008000f00 */
.L_x_2:
[----:B------:R-:W-:Y:S01]  /*0280*/  IMAD.U32 R0, RZ, RZ, UR25 ;  /* 0x00000019ff007e24 */ /* 0x000fe2000f8e00ff */
[----:B------:R-:W-:Y:S04]  /*0290*/  BSSY.RECONVERGENT B0, `(.L_x_4) ;  /* 0x000000c000007945 */ /* 0x000fe80003800200 */
[C---:B------:R-:W-:Y:S02]  /*02a0*/  ISETP.NE.OR P2, PT, R0.reuse, 0x1, !P1 ;  /* 0x000000010000780c */ /* 0x040fe40004f45670 */
[----:B------:R-:W-:-:S11]  /*02b0*/  ISETP.NE.OR P0, PT, R0, 0x3, !P1 ;  /* 0x000000030000780c */ /* 0x000fd60004f05670 */
[----:B------:R-:W-:Y:S05]  /*02c0*/  @P2 BRA `(.L_x_5) ;  /* 0x0000000000202947 */ /* 0x000fea0003800000 */
[----:B------:R-:W3:Y:S02]  /*02d0*/  LDCU.64 UR4, c[0x0][0x348] ;  /* 0x00006900ff0477ac */ /* 0x000ee40008000a00 */
[----:B---3--:R-:W-:Y:S02]  /*02e0*/  UIADD3 UR6, UP1, UPT, UR4, 0x80, URZ ;  /* 0x0000008004067890 */ /* 0x008fe4000ff3e0ff */
[----:B------:R-:W-:Y:S02]  /*02f0*/  UIADD3 UR4, UP0, UPT, UR4, 0x180, URZ ;  /* 0x0000018004047890 */ /* 0x000fe4000ff1e0ff */
[----:B------:R-:W-:Y:S02]  /*0300*/  UIADD3.X UR7, UPT, UPT, URZ, UR5, URZ, UP1, !UPT ;  /* 0x00000005ff077290 */ /* 0x000fe40008ffe4ff */
[----:B------:R-:W-:-:S07]  /*0310*/  UIADD3.X UR5, UPT, UPT, URZ, UR5, URZ, UP0, !UPT ;  /* 0x00000005ff057290 */ /* 0x000fce00087fe4ff */
[----:B------:R3:W-:Y:S02]  /*0320*/  UTMACCTL.PF [UR6] ;  /* 0x00000000060079b9 */ /* 0x0007e40008040000 */
[----:B------:R3:W-:Y:S02]  /*0330*/  UTMACCTL.PF [UR4] ;  /* 0x00000000040079b9 */ /* 0x0007e40008040000 */
[----:B---3--:R-:W-:Y:S01]  /*0340*/  NOP ;  /* 0x0000000000007918 */ /* 0x008fe20000000000 */
.L_x_5:
[----:B------:R-:W-:Y:S05]  /*0350*/  BSYNC.RECONVERGENT B0 ;  /* 0x0000000000007941 */ /* 0x000fea0003800200 */
.L_x_4:
[----:B------:R-:W-:Y:S04]  /*0360*/  BSSY.RECONVERGENT B0, `(.L_x_6) ;  /* 0x000000a000007945 */ /* 0x000fe80003800200 */
        /* <DEDUP_REMOVED lines=9> */
.L_x_7:
[----:B------:R-:W-:Y:S05]  /*0400*/  BSYNC.RECONVERGENT B0 ;  /* 0x0000000000007941 */ /* 0x000fea0003800200 */
.L_x_6:
[----:B------:R-:W3:Y:S01]  /*0410*/  LDCU.64 UR4, c[0x0][0x888] ;  /* 0x00011100ff0477ac */ /* 0x000ee20008000a00 */
[----:B------:R-:W-:Y:S02]  /*0420*/  UISETP.EQ.U32.AND UP1, UPT, UR8, URZ, UPT ;  /* 0x000000ff0800728c */ /* 0x000fe4000bf22070 */
[----:B------:R-:W-:Y:S02]  /*0430*/  UPLOP3.LUT UP3, UPT, UPT, UPT, UPT, 0x80, 0x8 ;  /* 0x000000000008789c */ /* 0x000fe40003f6f070 */
[----:B---3--:R-:W-:-:S04]  /*0440*/  UISETP.NE.U32.AND UP0, UPT, UR4, URZ, UPT ;  /* 0x000000ff0400728c */ /* 0x008fc8000bf05070 */
[----:B------:R-:W-:-:S04]  /*0450*/  UISETP.NE.AND.EX UP0, UPT, UR5, URZ, UPT, UP0 ;  /* 0x000000ff0500728c */ /* 0x000fc8000bf05300 */
[----:B------:R-:W-:-:S04]  /*0460*/  UISETP.EQ.OR.EX UP2, UPT, UR9, URZ, !UP0, UP1 ;  /* 0x000000ff0900728c */ /* 0x000fc8000c742710 */
[----:B------:R-:W-:-:S06]  /*0470*/  UP2UR UR4, UPR, URZ, 0x4 ;  /* 0x00000004ff047883 */ /* 0x000fcc0008000000 */
[----:B------:R-:W-:Y:S01]  /*0480*/  MOV R79, UR4 ;  /* 0x00000004004f7c02 */ /* 0x000fe20008000f00 */
[----:B------:R-:W-:Y:S06]  /*0490*/  BRA.U !UP2, `(.L_x_8) ;  /* 0x000000010a207547 */ /* 0x000fec000b800000 */
[----:B-----5:R-:W-:Y:S01]  /*04a0*/  R2UR UR5, R40 ;  /* 0x00000000280572ca */ /* 0x020fe200000e0000 */
[----:B------:R-:W-:Y:S02]  /*04b0*/  UISETP.NE.U32.AND UP1, UPT, UR8, URZ, UPT ;  /* 0x000000ff0800728c */ /* 0x000fe4000bf25070 */
[----:B------:R-:W-:Y:S02]  /*04c0*/  USEL UR4, URZ, 0xffffffff, UP0 ;  /* 0xffffffffff047887 */ /* 0x000fe40008000000 */
[----:B------:R-:W-:-:S08]  /*04d0*/  UISETP.NE.AND.EX UP1, UPT, UR9, URZ, UPT, UP1 ;  /* 0x000000ff0900728c */ /* 0x000fd0000bf25310 */
[----:B------:R-:W-:-:S04]  /*04e0*/  UISETP.NE.AND UP0, UPT, UR5, URZ, UPT ;  /* 0x000000ff0500728c */ /* 0x000fc8000bf05270 */
[----:B------:R-:W-:-:S04]  /*04f0*/  @!UP1 USEL UR4, URZ, 0xffffffff, UP0 ;  /* 0xffffffffff049887 */ /* 0x000fc80008000000 */
[----:B------:R-:W-:-:S04]  /*0500*/  ULOP3.LUT UR4, UR4, 0x1, URZ, 0xc0, !UPT ;  /* 0x0000000104047892 */ /* 0x000fc8000f8ec0ff */
[----:B------:R-:W-:-:S11]  /*0510*/  UISETP.NE.U32.AND UP3, UPT, UR4, 0x1, UPT ;  /* 0x000000010400788c */ /* 0x000fd6000bf65070 */
.L_x_8:
[----:B------:R-:W3:Y:S01]  /*0520*/  SHFL.IDX PT, R0, R77, RZ, 0x1f ;  /* 0x00001fff4d007589 */ /* 0x000ee200000e0000 */
[----:B------:R-:W-:-:S04]  /*0530*/  UISETP.NE.AND UP0, UPT, UR25, 0x2, UPT ;  /* 0x000000021900788c */ /* 0x000fc8000bf05270 */
[----:B------:R-:W-:Y:S02]  /*0540*/  UISETP.EQ.AND UP1, UPT, UR33, URZ, !UP0 ;  /* 0x000000ff2100728c */ /* 0x000fe4000c722270 */
[----:B------:R-:W-:-:S04]  /*0550*/  USEL UR41, URZ, 0x1, UP0 ;  /* 0x00000001ff297887 */ /* 0x000fc80008000000 */
[----:B------:R-:W-:Y:S02]  /*0560*/  PLOP3.LUT P3, PT, P1, PT, UP1, 0x80, 0x8 ;  /* 0x000000000008781c */ /* 0x000fe40000f6f018 */
[----:B---3--:R-:W-:-:S13]  /*0570*/  ISETP.NE.AND P0, PT, R0, RZ, PT ;  /* 0x000000ff0000720c */ /* 0x008fda0003f05270 */
[----:B------:R-:W-:Y:S05]  /*0580*/  @P0 BRA `(.L_x_9) ;  /* 0x0000000400100947 */ /* 0x000fea0003800000 */
[----:B------:R-:W-:Y:S01]  /*0590*/  ELECT P0, URZ, PT ;  /* 0x0000000000ff782f */ /* 0x000fe20003800000 */
[----:B------:R-:W-:-:S12]  /*05a0*/  BSSY.RECONVERGENT B0, `(.L_x_9) ;  /* 0x0000042000007945 */ /* 0x000fd80003800200 */
[----:B------:R-:W-:Y:S05]  /*05b0*/  @!P0 BRA `(.L_x_10) ;  /* 0x0000000400008947 */ /* 0x000fea0003800000 */
[----:B------:R-:W-:Y:S01]  /*05c0*/  UMOV UR4, 0x400 ;  /* 0x0000040000047882 */ /* 0x000fe20000000000 */
[----:B------:R-:W-:Y:S01]  /*05d0*/  UMOV UR8, 0x1 ;  /* 0x0000000100087882 */ /* 0x000fe20000000000 */
[----:B------:R-:W-:Y:S01]  /*05e0*/  UMOV UR6, 0x2 ;  /* 0x0000000200067882 */ /* 0x000fe20000000000 */
[----:B------:R-:W-:Y:S02]  /*05f0*/  ULEA UR4, UR46, UR4, 0x18 ;  /* 0x000000042e047291 */ /* 0x000fe4000f8ec0ff */
[----:B------:R-:W-:-:S04]  /*0600*/  UIADD3 UR8, UPT, UPT, -UR8, 0x100000, URZ ;  /* 0x0010000008087890 */ /* 0x000fc8000fffe1ff */
[----:B------:R-:W-:Y:S02]  /*0610*/  USHF.L.U32 UR9, UR8, 0xb, URZ ;  /* 0x0000000b08097899 */ /* 0x000fe400080006ff */
[----:B------:R-:W-:Y:S02]  /*0620*/  USHF.L.U32 UR8, UR8, 0x1, URZ ;  /* 0x0000000108087899 */ /* 0x000fe400080006ff */
[----:B------:R-:W-:-:S04]  /*0630*/  UIADD3 UR6, UPT, UPT, -UR6, 0x100000, URZ ;  /* 0x0010000006067890 */ /* 0x000fc8000fffe1ff */
[----:B------:R-:W-:Y:S02]  /*0640*/  USHF.L.U32 UR7, UR6, 0xb, URZ ;  /* 0x0000000b06077899 */ /* 0x000fe400080006ff */
[----:B------:R-:W-:Y:S01]  /*0650*/  USHF.L.U32 UR6, UR6, 0x1, URZ ;  /* 0x0000000106067899 */ /* 0x000fe200080006ff */
[----:B------:R-:W3:Y:S03]  /*0660*/  FENCE.VIEW.ASYNC.S ;  /* 0x00000000000073c6 */ /* 0x000ee60000000000 */
[----:B---3--:R3:W4:Y:S08]  /*0670*/  SYNCS.EXCH.64 URZ, [UR4], UR8 ;  /* 0x0000000804ff75b2 */ /* 0x0087300008000100 */
[----:B------:R3:W1:Y:S01]  /*0680*/  SYNCS.EXCH.64 URZ, [UR4+0xd0], UR6 ;  /* 0x0000d00604ff75b2 */ /* 0x0006620008000100 */
        /* <DEDUP_REMOVED lines=49> */
[----:B------:R3:W1:Y:S02]  /*09a0*/  SYNCS.EXCH.64 URZ, [UR4+0x198], UR6 ;  /* 0x0001980604ff75b2 */ /* 0x0006640008000100 */
[----:B---34-:R-:W-:Y:S01]  /*09b0*/  NOP ;  /* 0x0000000000007918 */ /* 0x018fe20000000000 */
.L_x_10:
[----:B------:R-:W-:Y:S05]  /*09c0*/  BSYNC.RECONVERGENT B0 ;  /* 0x0000000000007941 */ /* 0x000fea0003800200 */
.L_x_9:
[----:B------:R-:W3:Y:S01]  /*09d0*/  SHFL.IDX PT, R0, R77, RZ, 0x1f ;  /* 0x00001fff4d007589 */ /* 0x000ee200000e0000 */
[----:B------:R-:W-:Y:S01]  /*09e0*/  NOP ;  /* 0x0000000000007918 */ /* 0x000fe20000000000 */
[----:B---3--:R-:W-:-:S13]  /*09f0*/  ISETP.NE.AND P0, PT, R0, 0x1, PT ;  /* 0x000000010000780c */ /* 0x008fda0003f05270 */
[----:B------:R-:W-:Y:S05]  /*0a00*/  @P0 BRA `(.L_x_11) ;  /* 0x0000000000440947 */ /* 0x000fea0003800000 */
        /* <DEDUP_REMOVED lines=10> */
[----:B------:R-:W-:Y:S01]  /*0ab0*/  ELECT P0, URZ, PT ;  /* 0x0000000000ff782f */ /* 0x000fe20003800000 */
[----:B------:R-:W3:Y:S02]  /*0ac0*/  FENCE.VIEW.ASYNC.S ;  /* 0x00000000000073c6 */ /* 0x000ee40000000000 */
[----:B---3--:R3:W4:Y:S08]  /*0ad0*/  SYNCS.EXCH.64 URZ, [UR4+0x1a0], UR8 ;  /* 0x0001a00804ff75b2 */ /* 0x0087300008000100 */
[----:B------:R3:W1:Y:S01]  /*0ae0*/  SYNCS.EXCH.64 URZ, [UR4+0x1b0], UR6 ;  /* 0x0001b00604ff75b2 */ /* 0x0006620008000100 */
[----:B------:R3:W1:Y:S01]  /*0af0*/  SYNCS.EXCH.64 URZ, [UR4+0x1a8], UR8 ;  /* 0x0001a80804ff75b2 */ /* 0x0006620008000100 */
[----:B------:R3:W1:Y:S01]  /*0b00*/  SYNCS.EXCH.64 URZ, [UR4+0x1b8], UR6 ;  /* 0x0001b80604ff75b2 */ /* 0x0006620008000100 */
[----:B------:R-:W-:Y:S01]  /*0b10*/  NOP ;  /* 0x0000000000007918 */ /* 0x000fe20000000000 */
.L_x_11:
[----:B------:R-:W2:Y:S01]  /*0b20*/  SHFL.IDX PT, R0, R77, RZ, 0x1f ;  /* 0x00001fff4d007589 */ /* 0x000ea200000e0000 */
[----:B------:R-:W-:Y:S01]  /*0b30*/  NOP ;  /* 0x0000000000007918 */ /* 0x000fe20000000000 */
[----:B--2---:R-:W-:-:S13]  /*0b40*/  ISETP.NE.AND P0, PT, R0, 0x3, PT ;  /* 0x000000030000780c */ /* 0x004fda0003f05270 */
[----:B------:R-:W-:Y:S05]  /*0b50*/  @P0 BRA `(.L_x_12) ;  /* 0x00000000002c0947 */ /* 0x000fea0003800000 */
[----:B---3--:R-:W-:Y:S01]  /*0b60*/  UMOV UR6, 0x400 ;  /* 0x0000040000067882 */ /* 0x008fe20000000000 */
[----:B------:R-:W-:Y:S01]  /*0b70*/  UMOV UR4, 0x20 ;  /* 0x0000002000047882 */ /* 0x000fe20000000000 */
[----:B------:R-:W-:Y:S02]  /*0b80*/  ULEA UR6, UR46, UR6, 0x18 ;  /* 0x000000062e067291 */ /* 0x000fe4000f8ec0ff */
[----:B------:R-:W-:-:S04]  /*0b90*/  UIADD3 UR4, UPT, UPT, -UR4, 0x100000, URZ ;  /* 0x0010000004047890 */ /* 0x000fc8000fffe1ff */
[----:B------:R-:W-:Y:S02]  /*0ba0*/  USHF.L.U32 UR5, UR4, 0xb, URZ ;  /* 0x0000000b04057899 */ /* 0x000fe400080006ff */
[----:B------:R-:W-:Y:S01]  /*0bb0*/  USHF.L.U32 UR4, UR4, 0x1, URZ ;  /* 0x0000000104047899 */ /* 0x000fe200080006ff */
[----:B------:R-:W-:Y:S01]  /*0bc0*/  ELECT P0, URZ, PT ;  /* 0x0000000000ff782f */ /* 0x000fe20003800000 */
[----:B------:R-:W2:Y:S10]  /*0bd0*/  FENCE.VIEW.ASYNC.S ;  /* 0x00000000000073c6 */ /* 0x000eb40000000000 */
[----:B--2---:R2:W3:Y:S01]  /*0be0*/  SYNCS.EXCH.64 URZ, [UR6+0x1c0], UR4 ;  /* 0x0001c00406ff75b2 */ /* 0x0044e20008000100 */
[----:B------:R2:W1:Y:S01]  /*0bf0*/  SYNCS.EXCH.64 URZ, [UR6+0x1c8], UR4 ;  /* 0x0001c80406ff75b2 */ /* 0x0004620008000100 */
[----:B------:R-:W-:Y:S01]  /*0c00*/  NOP ;  /* 0x0000000000007918 */ /* 0x000fe20000000000 */
.L_x_12:
[----:B------:R-:W4:Y:S01]  /*0c10*/  SHFL.IDX PT, R0, R77, RZ, 0x1f ;  /* 0x00001fff4d007589 */ /* 0x000f2200000e0000 */
[----:B------:R-:W-:Y:S01]  /*0c20*/  NOP ;  /* 0x0000000000007918 */ /* 0x000fe20000000000 */
[----:B----4-:R-:W-:-:S13]  /*0c30*/  ISETP.NE.AND P0, PT, R0, 0x4, PT ;  /* 0x000000040000780c */ /* 0x010fda0003f05270 */
[----:B------:R-:W-:Y:S05]  /*0c40*/  @P0 BRA `(.L_x_13) ;  /* 0x0000000000480947 */ /* 0x000fea0003800000 */
[----:B--23--:R-:W-:Y:S01]  /*0c50*/  UMOV UR4, 0x3a0 ;  /* 0x000003a000047882 */ /* 0x00cfe20000000000 */
[----:B------:R-:W-:Y:S01]  /*0c60*/  UMOV UR6, 0x400 ;  /* 0x0000040000067882 */ /* 0x000fe20000000000 */
[----:B------:R-:W-:Y:S01]  /*0c70*/  USEL UR4, UR4, 0x320, UP3 ;  /* 0x0000032004047887 */ /* 0x000fe20009800000 */
        /* <DEDUP_REMOVED lines=9> */
[----:B------:R-:W2:Y:S02]  /*0d10*/  FENCE.VIEW.ASYNC.S ;  /* 0x00000000000073c6 */ /* 0x000ea40000000000 */
[----:B--2---:R4:W2:Y:S08]  /*0d20*/  SYNCS.EXCH.64 URZ, [UR6+0x1d0], UR8 ;  /* 0x0001d00806ff75b2 */ /* 0x0048b00008000100 */
[----:B------:R4:W3:Y:S01]  /*0d30*/  SYNCS.EXCH.64 URZ, [UR6+0x1e0], UR4 ;  /* 0x0001e00406ff75b2 */ /* 0x0008e20008000100 */
[----:B------:R4:W1:Y:S01]  /*0d40*/  SYNCS.EXCH.64 URZ, [UR6+0x1d8], UR8 ;  /* 0x0001d80806ff75b2 */ /* 0x0008620008000100 */
[----:B------:R4:W1:Y:S02]  /*0d50*/  SYNCS.EXCH.64 URZ, [UR6+0x1e8], UR4 ;  /* 0x0001e80406ff75b2 */ /* 0x0008640008000100 */
[----:B----4-:R-:W-:Y:S01]  /*0d60*/  NOP ;  /* 0x0000000000007918 */ /* 0x010fe20000000000 */
.L_x_13:
[----:B------:R-:W4:Y:S01]  /*0d70*/  SHFL.IDX PT, R0, R77, RZ, 0x1f ;  /* 0x00001fff4d007589 */ /* 0x000f2200000e0000 */
[----:B------:R-:W-:Y:S01]  /*0d80*/  NOP ;  /* 0x0000000000007918 */ /* 0x000fe20000000000 */
[----:B----4-:R-:W-:-:S13]  /*0d90*/  ISETP.NE.AND P0, PT, R0, 0x5, PT ;  /* 0x000000050000780c */ /* 0x010fda0003f05270 */
[----:B------:R-:W-:Y:S05]  /*0da0*/  @P0 BRA `(.L_x_14) ;  /* 0x0000000000540947 */ /* 0x000fea0003800000 */
[----:B--23--:R-:W-:Y:S01]  /*0db0*/  UMOV UR4, 0x400 ;  /* 0x0000040000047882 */ /* 0x00cfe20000000000 */
        /* <DEDUP_REMOVED lines=14> */
[----:B------:R4:W1:Y:S01]  /*0ea0*/  SYNCS.EXCH.64 URZ, [UR4+0x218], UR8 ;  /* 0x0002180804ff75b2 */ /* 0x0008620008000100 */
[----:B------:R4:W1:Y:S01]  /*0eb0*/  SYNCS.EXCH.64 URZ, [UR4+0x200], UR6 ;  /* 0x0002000604ff75b2 */ /* 0x0008620008000100 */
[----:B------:R4:W1:Y:S01]  /*0ec0*/  SYNCS.EXCH.64 URZ, [UR4+0x220], UR8 ;  /* 0x0002200804ff75b2 */ /* 0x0008620008000100 */
[----:B------:R4:W1:Y:S01]  /*0ed0*/  SYNCS.EXCH.64 URZ, [UR4+0x208], UR6 ;  /* 0x0002080604ff75b2 */ /* 0x0008620008000100 */
[----:B------:R4:W1:Y:S02]  /*0ee0*/  SYNCS.EXCH.64 URZ, [UR4+0x228], UR8 ;  /* 0x0002280804ff75b2 */ /* 0x0008640008000100 */
[----:B----4-:R-:W-:Y:S01]  /*0ef0*/  NOP ;  /* 0x0000000000007918 */ /* 0x010fe20000000000 */
.L_x_14:
[----:B------:R-:W4:Y:S01]  /*0f00*/  SHFL.IDX PT, R0, R77, RZ, 0x1f ;  /* 0x00001fff4d007589 */ /* 0x000f2200000e0000 */
[----:B------:R-:W-:Y:S01]  /*0f10*/  ISETP.NE.OR P1, PT, RZ, UR25, !P1 ;  /* 0x00000019ff007c0c */ /* 0x000fe2000cf25670 */
[----:B------:R-:W-:Y:S01]  /*0f20*/  NOP ;  /* 0x0000000000007918 */ /* 0x000fe20000000000 */
[----:B----4-:R-:W-:-:S13]  /*0f30*/  ISETP.NE.AND P0, PT, R0, 0x3, PT ;  /* 0x000000030000780c */ /* 0x010fda0003f05270 */
[----:B------:R-:W-:Y:S05]  /*0f40*/  @P0 BRA `(.L_x_15) ;  /* 0x0000000000340947 */ /* 0x000fea0003800000 */
[----:B--23--:R-:W-:Y:S01]  /*0f50*/  UMOV UR4, 0x400 ;  /* 0x0000040000047882 */ /* 0x00cfe20000000000 */
[----:B------:R-:W-:Y:S01]  /*0f60*/  UMOV UR6, 0x20 ;  /* 0x0000002000067882 */ /* 0x000fe20000000000 */
[----:B------:R-:W-:Y:S02]  /*0f70*/  ULEA UR4, UR46, UR4, 0x18 ;  /* 0x000000042e047291 */ /* 0x000fe4000f8ec0ff */
[----:B------:R-:W-:-:S04]  /*0f80*/  UIADD3 UR6, UPT, UPT, -UR6, 0x100000, URZ ;  /* 0x0010000006067890 */ /* 0x000fc8000fffe1ff */
[----:B------:R-:W-:Y:S02]  /*0f90*/  USHF.L.U32 UR7, UR6, 0xb, URZ ;  /* 0x0000000b06077899 */ /* 0x000fe400080006ff */
[----:B------:R-:W-:Y:S01]  /*0fa0*/  USHF.L.U32 UR6, UR6, 0x1, URZ ;  /* 0x0000000106067899 */ /* 0x000fe200080006ff */
[----:B------:R-:W-:Y:S01]  /*0fb0*/  ELECT P0, URZ, PT ;  /* 0x0000000000ff782f */ /* 0x000fe20003800000 */
[----:B------:R-:W2:Y:S10]  /*0fc0*/  FENCE.VIEW.ASYNC.S ;  /* 0x00000000000073c6 */ /* 0x000eb40000000000 */
[----:B--2---:R4:W2:Y:S01]  /*0fd0*/  SYNCS.EXCH.64 URZ, [UR4+0x230], UR6 ;  /* 0x0002300604ff75b2 */ /* 0x0048a20008000100 */
[----:B------:R4:W3:Y:S01]  /*0fe0*/  SYNCS.EXCH.64 URZ, [UR4+0x240], UR6 ;  /* 0x0002400604ff75b2 */ /* 0x0008e20008000100 */
[----:B------:R4:W1:Y:S01]  /*0ff0*/  SYNCS.EXCH.64 URZ, [UR4+0x238], UR6 ;  /* 0x0002380604ff75b2 */ /* 0x0008620008000100 */
[----:B------:R4:W1:Y:S02]  /*1000*/  SYNCS.EXCH.64 URZ, [UR4+0x248], UR6 ;  /* 0x0002480604ff75b2 */ /* 0x0008640008000100 */
[----:B----4-:R-:W-:Y:S01]  /*1010*/  NOP ;  /* 0x0000000000007918 */ /* 0x010fe20000000000 */
.L_x_15:
[----:B------:R-:W-:Y:S01]  /*1020*/  VOTEU.ALL UP0, P1 ;  /* 0x0000000000ff7886 */ /* 0x000fe20000800000 */
[----:B--23--:R-:W-:Y:S01]  /*1030*/  UMOV UR4, 0x20 ;  /* 0x0000002000047882 */ /* 0x00cfe20000000000 */
[----:B------:R-:W2:Y:S01]  /*1040*/  LDCU UR7, c[0x0][0x36c] ;  /* 0x00006d80ff0777ac */ /* 0x000ea20008000800 */
[----:B------:R-:W-:Y:S01]  /*1050*/  NOP ;  /* 0x0000000000007918 */ /* 0x000fe20000000000 */
[----:B------:R-:W-:Y:S01]  /*1060*/  LOP3.LUT R0, R87, 0x1f, RZ, 0xc0, !PT ;  /* 0x0000001f57007812 */ /* 0x000fe200078ec0ff */
[----:B------:R-:W-:Y:S01]  /*1070*/  @!UP0 UMOV UR6, 0x400 ;  /* 0x0000040000068882 */ /* 0x000fe20000000000 */
[----:B------:R-:W-:-:S04]  /*1080*/  @!UP0 UIADD3 UR4, UPT, UPT, -UR4, 0x100000, URZ ;  /* 0x0010000004048890 */ /* 0x000fc8000fffe1ff */
[----:B------:R-:W-:Y:S02]  /*1090*/  @!UP0 USHF.L.U32 UR5, UR4, 0xb, URZ ;  /* 0x0000000b04058899 */ /* 0x000fe400080006ff */
[----:B------:R-:W-:Y:S02]  /*10a0*/  @!UP0 USHF.L.U32 UR4, UR4, 0x1, URZ ;  /* 0x0000000104048899 */ /* 0x000fe400080006ff */
[----:B------:R-:W-:Y:S01]  /*10b0*/  @!UP0 ULEA UR6, UR46, UR6, 0x18 ;  /* 0x000000062e068291 */ /* 0x000fe2000f8ec0ff */
[----:B------:R-:W-:Y:S01]  /*10c0*/  VOTEU.ALL UP0, P1 ;  /* 0x0000000000ff7886 */ /* 0x000fe20000800000 */
[----:B------:R-:W-:Y:S02]  /*10d0*/  UISETP.NE.AND UP4, UPT, UR25, URZ, UPT ;  /* 0x000000ff1900728c */ /* 0x000fe4000bf85270 */
[----:B--2---:R-:W-:Y:S01]  /*10e0*/  UISETP.EQ.U32.AND UP5, UPT, UR7, 0x1, UPT ;  /* 0x000000010700788c */ /* 0x004fe2000bfa2070 */
[----:B------:R-:W2:Y:S07]  /*10f0*/  FENCE.VIEW.ASYNC.S ;  /* 0x00000000000073c6 */ /* 0x000eae0000000000 */
[----:B--2---:R2:W3:Y:S01]  /*1100*/  @!UP0 SYNCS.EXCH.64 URZ, [UR6+0x250], UR4 ;  /* 0x0002500406ff85b2 */ /* 0x0044e20008000100 */
[----:B------:R-:W-:Y:S05]  /*1110*/  BRA.U !UP5, `(.L_x_16) ;  /* 0x000000010d087547 */ /* 0x000fea000b800000 */
[----:B-1-3--:R-:W-:Y:S01]  /*1120*/  UCGABAR_ARV ;  /* 0x00000000000079c7 */ /* 0x00afe20008000000 */
[----:B------:R-:W-:Y:S05]  /*1130*/  BRA `(.L_x_17) ;  /* 0x0000000000047947 */ /* 0x000fea0003800000 */
.L_x_16:
[----:B-1-3--:R-:W-:Y:S01]  /*1140*/  NOP ;  /* 0x0000000000007918 */ /* 0x00afe20000000000 */
.L_x_17:
[----:B------:R-:W1:Y:S01]  /*1150*/  S2UR UR20, SR_CTAID.X ;  /* 0x00000000001479c3 */ /* 0x000e620000002500 */
[----:B------:R-:W-:-:S05]  /*1160*/  CS2R.32 R78, SR_CgaSize ;  /* 0x00000000004e7805 */ /* 0x000fca0000008a00 */
[----:B------:R-:W-:-:S05]  /*1170*/  IMAD R78, R78, -0xa0, RZ ;  /* 0xffffff604e4e7824 */ /* 0x000fca00078e02ff */
[----:B--2---:R-:W-:-:S14]  /*1180*/  R2UR UR5, R78 ;  /* 0x000000004e0572ca */ /* 0x004fdc00000e0000 */
[----:B------:R-:W2:Y:S01]  /*1190*/  LDCU UR5, c[0x0][UR5+0x2b0] ;  /* 0x00005600050577ac */ /* 0x000ea20008000800 */
[----:B------:R-:W-:-:S05]  /*11a0*/  CS2R.32 R78, SR_CgaSize ;  /* 0x00000000004e7805 */ /* 0x000fca0000008a00 */
[----:B------:R-:W-:-:S05]  /*11b0*/  IMAD R78, R78, -0xa0, RZ ;  /* 0xffffff604e4e7824 */ /* 0x000fca00078e02ff */
[----:B------:R-:W-:-:S14]  /*11c0*/  R2UR UR4, R78 ;  /* 0x000000004e0472ca */ /* 0x000fdc00000e0000 */
[----:B------:R-:W3:Y:S01]  /*11d0*/  LDCU UR4, c[0x0][UR4+0x2b4] ;  /* 0x00005680040477ac */ /* 0x000ee20008000800 */
[----:B------:R-:W4:Y:S01]  /*11e0*/  S2UR UR7, SR_CTAID.Y ;  /* 0x00000000000779c3 */ /* 0x000f220000002600 */
[----:B------:R-:W-:-:S05]  /*11f0*/  CS2R.32 R78, SR_CgaSize ;  /* 0x00000000004e7805 */ /* 0x000fca0000008a00 */
[----:B------:R-:W-:-:S05]  /*1200*/  IMAD R78, R78, -0xa0, RZ ;  /* 0xffffff604e4e7824 */ /* 0x000fca00078e02ff */
[----:B------:R-:W-:-:S14]  /*1210*/  R2UR UR8, R78 ;  /* 0x000000004e0872ca */ /* 0x000fdc00000e0000 */
[----:B------:R-:W3:Y:S01]  /*1220*/  LDCU UR8, c[0x0][UR8+0x2a0] ;  /* 0x00005400080877ac */ /* 0x000ee20008000800 */
[----:B------:R-:W3:Y:S01]  /*1230*/  LDCU UR21, c[0x0][0xb24] ;  /* 0x00016480ff1577ac */ /* 0x000ee20008000800 */
[----:B------:R-:W1:Y:S01]  /*1240*/  S2UR UR36, SR_CTAID.Z ;  /* 0x00000000002479c3 */ /* 0x000e620000002700 */
[----:B------:R-:W-:-:S05]  /*1250*/  CS2R.32 R78, SR_CgaSize ;  /* 0x00000000004e7805 */ /* 0x000fca0000008a00 */
[----:B------:R-:W-:-:S05]  /*1260*/  IMAD R78, R78, -0xa0, RZ ;  /* 0xffffff604e4e7824 */ /* 0x000fca00078e02ff */
[----:B------:R-:W-:-:S14]  /*1270*/  R2UR UR63, R78 ;  /* 0x000000004e3f72ca */ /* 0x000fdc00000e0000 */
[----:B------:R-:W3:Y:S01]  /*1280*/  LDCU UR63, c[0x0][UR63+0x2a4] ;  /* 0x000054803f3f77ac */ /* 0x000ee20008000800 */
[----:B------:R-:W-:Y:S02]  /*1290*/  UISETP.GT.U32.AND UP0, UPT, UR33, 0xffff, UPT ;  /* 0x0000ffff2100788c */ /* 0x000fe4000bf04070 */
[----:B------:R-:W-:Y:S01]  /*12a0*/  USHF.L.U32 UR27, UR46, 0xa, URZ ;  /* 0x0000000a2e1b7899 */ /* 0x000fe200080006ff */
[----:B-1----:R-:W-:Y:S01]  /*12b0*/  I2FP.F32.U32 R3, UR20 ;  /* 0x0000001400037c45 */ /* 0x002fe20008201000 */
[----:B------:R-:W-:Y:S01]  /*12c0*/  UMOV UR30, 0x5 ;  /* 0x00000005001e7882 */ /* 0x000fe20000000000 */
[----:B------:R-:W1:Y:S03]  /*12d0*/  LDCU UR42, c[0x0][0xb24] ;  /* 0x00016480ff2a77ac */ /* 0x000e660008000800 */
[----:B--2---:R-:W-:Y:S01]  /*12e0*/  FMUL R3, R3, UR5 ;  /* 0x0000000503037c20 */ /* 0x004fe20008400000 */
[----:B------:R-:W2:Y:S01]  /*12f0*/  LDCU UR29, c[0x0][0xb30] ;  /* 0x00016600ff1d77ac */ /* 0x000ea20008000800 */
[----:B----4-:R-:W-:Y:S01]  /*1300*/  I2FP.F32.U32 R2, UR7 ;  /* 0x0000000700027c45 */ /* 0x010fe20008201000 */
[----:B------:R-:W-:-:S03]  /*1310*/  USHF.L.U32 UR45, UR20, 0x6, URZ ;  /* 0x00000006142d7899 */ /* 0x000fc600080006ff */
[----:B------:R-:W4:Y:S01]  /*1320*/  F2I.U32.TRUNC.NTZ R3, R3 ;  /* 0x0000000300037305 */ /* 0x000f22000020f000 */
[----:B------:R-:W-:Y:S01]  /*1330*/  USEL UR26, UR33, 0xffff, !UP0 ;  /* 0x0000ffff211a7887 */ /* 0x000fe2000c000000 */
[----:B---3--:R-:W-:Y:S01]  /*1340*/  FMUL R2, R2, UR4 ;  /* 0x0000000402027c20 */ /* 0x008fe20008400000 */
[----:B------:R-:W-:Y:S01]  /*1350*/  UISETP.GE.AND UP2, UPT, UR21, 0x1, UPT ;  /* 0x000000011500788c */ /* 0x000fe2000bf46270 */
[----:B------:R-:W-:-:S04]  /*1360*/  UMOV UR24, UR7 ;  /* 0x0000000700187c82 */ /* 0x000fc80008000000 */
[----:B------:R-:W3:Y:S01]  /*1370*/  F2I.U32.TRUNC.NTZ R2, R2 ;  /* 0x0000000200027305 */ /* 0x000ee2000020f000 */
[----:B----4-:R-:W-:Y:S02]  /*1380*/  R2UR UR4, R3 ;  /* 0x00000000030472ca */ /* 0x010fe400000e0000 */
[----:B------:R-:W-:Y:S02]  /*1390*/  PRMT R3, RZ, 0x7610, R3 ;  /* 0x00007610ff037816 */ /* 0x000fe40000000003 */
[----:B---3--:R-:W-:Y:S02]  /*13a0*/  R2UR UR6, R2 ;  /* 0x00000000020672ca */ /* 0x008fe400000e0000 */
[----:B------:R-:W-:-:S07]  /*13b0*/  PRMT R2, RZ, 0x7610, R2 ;  /* 0x00007610ff027816 */ /* 0x000fce0000000002 */
[----:B------:R-:W-:-:S04]  /*13c0*/  UIADD3 UR5, UPT, UPT, -UR4, URZ, URZ ;  /* 0x000000ff04057290 */ /* 0x000fc8000fffe1ff */
[----:B------:R-:W-:Y:S02]  /*13d0*/  UIMAD UR5, UR8, UR5, UR20 ;  /* 0x00000005080572a4 */ /* 0x000fe4000f8e0214 */
[----:B------:R-:W-:-:S04]  /*13e0*/  UIADD3 UR4, UPT, UPT, -UR6, URZ, URZ ;  /* 0x000000ff06047290 */ /* 0x000fc8000fffe1ff */
[----:B------:R-:W-:Y:S01]  /*13f0*/  IMAD.U32 R78, RZ, RZ, UR5 ;  /* 0x00000005ff4e7e24 */ /* 0x000fe2000f8e00ff */
[----:B------:R-:W-:Y:S01]  /*1400*/  UIMAD UR63, UR63, UR4, UR7 ;  /* 0x000000043f3f72a4 */ /* 0x000fe2000f8e0207 */
[----:B-12---:R-:W-:Y:S11]  /*1410*/  BRA.U UP4, `(.L_x_18) ;  /* 0x0000000104407547 */ /* 0x006ff6000b800000 */
[----:B------:R-:W-:-:S13]  /*1420*/  R2UR UR4, R78 ;  /* 0x000000004e0472ca */ /* 0x000fda00000e0000 */
[----:B------:R-:W-:Y:S02]  /*1430*/  UISETP.GT.U32.AND UP0, UPT, UR4, 0x1, UPT ;  /* 0x000000010400788c */ /* 0x000fe4000bf04070 */
[----:B------:R-:W-:Y:S02]  /*1440*/  ULOP3.LUT UR4, UR4, 0xfffffffe, URZ, 0xc0, !UPT ;  /* 0xfffffffe04047892 */ /* 0x000fe4000f8ec0ff */
[----:B------:R-:W-:Y:S02]  /*1450*/  UISETP.NE.AND UP1, UPT, UR63, URZ, UP0 ;  /* 0x000000ff3f00728c */ /* 0x000fe40008725270 */
[----:B------:R-:W-:Y:S02]  /*1460*/  UISETP.NE.AND UP0, UPT, UR63, 0x1, UP0 ;  /* 0x000000013f00788c */ /* 0x000fe40008705270 */
[----:B------:R-:W-:Y:S02]  /*1470*/  USEL UR7, URZ, 0x1, UP1 ;  /* 0x00000001ff077887 */ /* 0x000fe40008800000 */
[----:B------:R-:W-:-:S02]  /*1480*/  USEL UR6, URZ, 0x4, UP0 ;  /* 0x00000004ff067887 */ /* 0x000fc40008000000 */
[----:B------:R-:W-:Y:S02]  /*1490*/  USEL UR5, URZ, 0x2, UP1 ;  /* 0x00000002ff057887 */ /* 0x000fe40008800000 */
[----:B------:R-:W-:Y:S02]  /*14a0*/  ULEA UR4, UR63, UR4, 0x1 ;  /* 0x000000043f047291 */ /* 0x000fe4000f8e08ff */
[----:B------:R-:W-:Y:S02]  /*14b0*/  USEL UR8, URZ, 0x8, UP0 ;  /* 0x00000008ff087887 */ /* 0x000fe40008000000 */
[----:B------:R-:W-:-:S03]  /*14c0*/  UIADD3 UR5, UPT, UPT, UR5, UR6, UR7 ;  /* 0x0000000605057290 */ /* 0x000fc6000fffe007 */
[----:B------:R-:W-:Y:S01]  /*14d0*/  UMOV UR6, 0x3 ;  /* 0x0000000300067882 */ /* 0x000fe20000000000 */
[----:B------:R-:W-:Y:S02]  /*14e0*/  UIADD3 UR5, UPT, UPT, UR5, UR8, URZ ;  /* 0x0000000805057290 */ /* 0x000fe4000fffe0ff */
[----:B------:R-:W-:-:S04]  /*14f0*/  USHF.L.U32 UR4, UR6, UR4, URZ ;  /* 0x0000000406047299 */ /* 0x000fc800080006ff */
[----:B------:R-:W-:Y:S02]  /*1500*/  MOV R3, UR5 ;  /* 0x0000000500037c02 */ /* 0x000fe40008000f00 */
[----:B------:R-:W-:Y:S02]  /*1510*/  IMAD.U32 R2, RZ, RZ, UR4 ;  /* 0x00000004ff027e24 */ /* 0x000fe4000f8e00ff */
.L_x_18:
[----:B------:R-:W-:Y:S05]  /*1520*/  BRA.U !UP2, `(.L_x_19) ;  /* 0x000000010ad47547 */ /* 0x000fea000b800000 */
[----:B------:R-:W1:Y:S01]  /*1530*/  LDCU.128 UR12, c[0x0][0xb10] ;  /* 0x00016200ff0c77ac */ /* 0x000e620008000c00 */
[----:B------:R-:W2:Y:S01]  /*1540*/  LDCU UR6, c[0x0][0x370] ;  /* 0x00006e00ff0677ac */ /* 0x000ea20008000800 */
[----:B------:R-:W3:Y:S01]  /*1550*/  LDCU UR5, c[0x0][0x374] ;  /* 0x00006e80ff0577ac */ /* 0x000ee20008000800 */
[----:B------:R-:W4:Y:S01]  /*1560*/  LDCU UR28, c[0x0][0xb0c] ;  /* 0x00016180ff1c77ac */ /* 0x000f220008000800 */
[----:B------:R-:W4:Y:S01]  /*1570*/  LDCU UR4, c[0x0][0xb20] ;  /* 0x00016400ff0477ac */ /* 0x000f220008000800 */
[----:B------:R-:W4:Y:S01]  /*1580*/  LDCU.64 UR8, c[0x0][0xb28] ;  /* 0x00016500ff0877ac */ /* 0x000f220008000a00 */
[----:B-1----:R-:W-:Y:S02]  /*1590*/  UISETP.NE.AND UP0, UPT, UR14, 0x1, UPT ;  /* 0x000000010e00788c */ /* 0x002fe4000bf05270 */
[----:B---3--:R-:W-:Y:S02]  /*15a0*/  UIMAD.WIDE.U32 UR10, UR5, UR15, URZ ;  /* 0x0000000f050a72a5 */ /* 0x008fe4000f8e00ff */
[----:B--2---:R-:W-:-:S02]  /*15b0*/  UIMAD.WIDE.U32 UR18, UR6, UR12, URZ ;  /* 0x0000000c061272a5 */ /* 0x004fc4000f8e00ff */
[----:B----4-:R-:W-:Y:S02]  /*15c0*/  UISETP.NE.AND UP1, UPT, UR28, 0x1, UPT ;  /* 0x000000011c00788c */ /* 0x010fe4000bf25270 */
[----:B------:R-:W-:Y:S01]  /*15d0*/  UISETP.NE.AND UP2, UPT, UR21, 0x1, UPT ;  /* 0x000000011500788c */ /* 0x000fe2000bf45270 */
[----:B------:R-:W-:Y:S02]  /*15e0*/  UMOV UR10, UR11 ;  /* 0x0000000b000a7c82 */ /* 0x000fe40008000000 */
[----:B------:R-:W-:Y:S01]  /*15f0*/  UMOV UR18, UR19 ;  /* 0x0000001300127c82 */ /* 0x000fe20008000000 */
[----:B------:R-:W-:Y:S02]  /*1600*/  @UP0 USHF.R.U32.HI UR5, URZ, UR4, UR10 ;  /* 0x00000004ff050299 */ /* 0x000fe4000801160a */
[----:B------:R-:W-:Y:S02]  /*1610*/  UIMAD.WIDE.U32 UR22, UR24, UR15, URZ ;  /* 0x0000000f181672a5 */ /* 0x000fe4000f8e00ff */
[----:B------:R-:W-:-:S02]  /*1620*/  UIMAD.WIDE.U32 UR10, UR5, UR8, URZ ;  /* 0x00000008050a72a5 */ /* 0x000fc4000f8e00ff */
[----:B------:R-:W-:Y:S02]  /*1630*/  @UP1 USHF.R.U32.HI UR6, URZ, UR13, UR18 ;  /* 0x0000000dff061299 */ /* 0x000fe40008011612 */
[----:B------:R-:W-:Y:S02]  /*1640*/  UIMAD.WIDE.U32 UR16, UR20, UR12, URZ ;  /* 0x0000000c141072a5 */ /* 0x000fe4000f8e00ff */
[----:B------:R-:W-:Y:S01]  /*1650*/  UIMAD.WIDE.U32 UR18, UR6, UR8, URZ ;  /* 0x00000008061272a5 */ /* 0x000fe2000f8e00ff */
[----:B------:R-:W-:Y:S01]  /*1660*/  UMOV UR22, UR23 ;  /* 0x0000001700167c82 */ /* 0x000fe20008000000 */
[----:B------:R-:W-:Y:S01]  /*1670*/  UMOV UR10, UR11 ;  /* 0x0000000b000a7c82 */ /* 0x000fe20008000000 */
[----:B------:R-:W-:Y:S02]  /*1680*/  USHF.R.U32.HI UR22, URZ, UR4, UR22 ;  /* 0x00000004ff167299 */ /* 0x000fe40008011616 */
[----:B------:R-:W-:Y:S02]  /*1690*/  @UP2 USHF.R.U32.HI UR5, URZ, UR9, UR10 ;  /* 0x00000009ff052299 */ /* 0x000fe4000801160a */
[----:B------:R-:W-:Y:S01]  /*16a0*/  UMOV UR7, UR19 ;  /* 0x0000001300077c82 */ /* 0x000fe20008000000 */
[----:B------:R-:W-:Y:S01]  /*16b0*/  UMOV UR16, UR17 ;  /* 0x0000001100107c82 */ /* 0x000fe20008000000 */
[----:B------:R-:W-:-:S02]  /*16c0*/  @UP2 USHF.R.U32.HI UR6, URZ, UR9, UR7 ;  /* 0x00000009ff062299 */ /* 0x000fc40008011607 */
[----:B------:R-:W-:Y:S02]  /*16d0*/  USHF.R.U32.HI UR13, URZ, UR13, UR16 ;  /* 0x0000000dff0d7299 */ /* 0x000fe40008011610 */
[----:B------:R-:W-:Y:S02]  /*16e0*/  USEL UR4, UR24, UR22, !UP0 ;  /* 0x0000001618047287 */ /* 0x000fe4000c000000 */
[----:B------:R-:W-:Y:S02]  /*16f0*/  UIMAD UR7, UR5, UR21, URZ ;  /* 0x00000015050772a4 */ /* 0x000fe4000f8e02ff */
[----:B------:R-:W-:Y:S02]  /*1700*/  USEL UR5, UR20, UR13, !UP1 ;  /* 0x0000000d14057287 */ /* 0x000fe4000c800000 */
[----:B------:R-:W-:Y:S02]  /*1710*/  UIMAD UR12, UR6, UR21, URZ ;  /* 0x00000015060c72a4 */ /* 0x000fe4000f8e02ff */
[----:B------:R-:W-:-:S02]  /*1720*/  UISETP.GE.AND UP0, UPT, UR4, UR7, UPT ;  /* 0x000000070400728c */ /* 0x000fc4000bf06270 */
[----:B------:R-:W-:Y:S02]  /*1730*/  UIMAD.WIDE.U32 UR10, UR4, UR8, URZ ;  /* 0x00000008040a72a5 */ /* 0x000fe4000f8e00ff */
[----:B------:R-:W-:Y:S02]  /*1740*/  UISETP.GE.OR UP0, UPT, UR5, UR12, UP0 ;  /* 0x0000000c0500728c */ /* 0x000fe40008706670 */
[----:B------:R-:W-:Y:S02]  /*1750*/  UIMAD.WIDE.U32 UR12, UR5, UR8, URZ ;  /* 0x00000008050c72a5 */ /* 0x000fe4000f8e00ff */
[----:B------:R-:W-:Y:S01]  /*1760*/  UIADD3 UR10, UPT, UPT, -UR4, URZ, URZ ;  /* 0x000000ff040a7290 */ /* 0x000fe2000fffe1ff */
[----:B------:R-:W-:Y:S01]  /*1770*/  UMOV UR8, UR11 ;  /* 0x0000000b00087c82 */ /* 0x000fe20008000000 */
[----:B------:R-:W-:Y:S02]  /*1780*/  UIADD3 UR11, UPT, UPT, -UR5, URZ, URZ ;  /* 0x000000ff050b7290 */ /* 0x000fe4000fffe1ff */
[----:B------:R-:W-:-:S03]  /*1790*/  USHF.R.U32.HI UR8, URZ, UR9, UR8 ;  /* 0x00000009ff087299 */ /* 0x000fc60008011608 */
[----:B------:R-:W-:Y:S01]  /*17a0*/  @!UP0 UMOV UR7, UR13 ;  /* 0x0000000d00078c82 */ /* 0x000fe20008000000 */
[----:B------:R-:W-:Y:S02]  /*17b0*/  UIMAD UR24, UR14, UR10, UR24 ;  /* 0x0000000a0e1872a4 */ /* 0x000fe4000f8e0218 */
[----:B------:R-:W-:Y:S02]  /*17c0*/  USEL UR8, UR4, UR8, !UP2 ;  /* 0x0000000804087287 */ /* 0x000fe4000d000000 */
[----:B------:R-:W-:Y:S02]  /*17d0*/  @!UP0 USHF.R.U32.HI UR7, URZ, UR9, UR7 ;  /* 0x00000009ff078299 */ /* 0x000fe40008011607 */
[----:B------:R-:W-:Y:S02]  /*17e0*/  UIADD3 UR9, UPT, UPT, -UR8, URZ, URZ ;  /* 0x000000ff08097290 */ /* 0x000fe4000fffe1ff */
[----:B------:R-:W-:Y:S02]  /*17f0*/  @!UP0 USEL UR7, UR5, UR7, !UP2 ;  /* 0x0000000705078287 */ /* 0x000fe4000d000000 */
[----:B------:R-:W-:-:S02]  /*1800*/  UIMAD UR9, UR21, UR9, UR4 ;  /* 0x00000009150972a4 */ /* 0x000fc4000f8e0204 */
[----:B------:R-:W-:Y:S02]  /*1810*/  @!UP0 UIADD3 UR8, UPT, UPT, UR8, -UR7, URZ ;  /* 0x8000000708088290 */ /* 0x000fe4000fffe0ff */
[----:B------:R-:W-:Y:S02]  /*1820*/  @!UP0 UIMAD UR6, UR9, UR6, UR7 ;  /* 0x00000006090682a4 */ /* 0x000fe4000f8e0207 */
[----:B------:R-:W-:Y:S02]  /*1830*/  @!UP0 UIMAD UR4, UR8, UR21, UR5 ;  /* 0x00000015080482a4 */ /* 0x000fe4000f8e0205 */
[----:B------:R-:W-:Y:S02]  /*1840*/  UIMAD UR20, UR28, UR11, UR20 ;  /* 0x0000000b1c1472a4 */ /* 0x000fe4000f8e0214 */
[----:B------:R-:W-:Y:S01]  /*1850*/  UIMAD UR24, UR4, UR14, UR24 ;  /* 0x0000000e041872a4 */ /* 0x000fe2000f8e0218 */
[----:B------:R-:W-:Y:S02]  /*1860*/  @!UP0 UMOV UR5, UR6 ;  /* 0x0000000600058c82 */ /* 0x000fe40008000000 */
[----:B------:R-:W-:-:S12]  /*1870*/  UIMAD UR20, UR5, UR28, UR20 ;  /* 0x0000001c051472a4 */ /* 0x000fd8000f8e0214 */
.L_x_19:
[----:B------:R-:W-:Y:S02]  /*1880*/  UISETP.NE.AND UP1, UPT, UR29, 0x1, UPT ;  /* 0x000000011d00788c */ /* 0x000fe4000bf25270 */
[----:B------:R-:W-:Y:S02]  /*1890*/  ULOP3.LUT UR21, UR26, 0xffff, URZ, 0xc0, !UPT ;  /* 0x0000ffff1a157892 */ /* 0x000fe4000f8ec0ff */
[----:B------:R-:W-:Y:S02]  /*18a0*/  UISETP.NE.AND UP0, UPT, UR25, 0x2, UPT ;  /* 0x000000021900788c */ /* 0x000fe4000bf05270 */
[----:B------:R-:W-:Y:S02]  /*18b0*/  ULOP3.LUT UR22, UR27, 0x800, URZ, 0xc0, !UPT ;  /* 0x000008001b167892 */ /* 0x000fe4000f8ec0ff */
[----:B------:R-:W-:Y:S02]  /*18c0*/  ULOP3.LUT UR45, UR45, 0x40, URZ, 0xc0, !UPT ;  /* 0x000000402d2d7892 */ /* 0x000fe4000f8ec0ff */
[----:B------:R-:W-:Y:S01]  /*18d0*/  USHF.L.U32 UR21, UR30, UR21, URZ ;  /* 0x000000151e157299 */ /* 0x000fe200080006ff */
[----:B------:R-:W-:Y:S11]  /*18e0*/  BRA.U UP1, `(.L_x_20) ;  /* 0x0000000101447547 */ /* 0x000ff6000b800000 */
[----:B------:R-:W1:Y:S01]  /*18f0*/  LDCU.128 UR8, c[0x0][0xb10] ;  /* 0x00016200ff0877ac */ /* 0x000e620008000c00 */
[----:B------:R-:W2:Y:S01]  /*1900*/  LDCU UR12, c[0x0][0xb0c] ;  /* 0x00016180ff0c77ac */ /* 0x000ea20008000800 */
[----:B------:R-:W3:Y:S01]  /*1910*/  LDCU UR13, c[0x0][0xb20] ;  /* 0x00016400ff0d77ac */ /* 0x000ee20008000800 */
[----:B-1----:R-:W-:Y:S02]  /*1920*/  UIMAD.WIDE.U32 UR6, UR20, UR8, URZ ;  /* 0x00000008140672a5 */ /* 0x002fe4000f8e00ff */
[----:B------:R-:W-:Y:S02]  /*1930*/  UIMAD.WIDE.U32 UR4, UR24, UR11, URZ ;  /* 0x0000000b180472a5 */ /* 0x000fe4000f8e00ff */
[----:B--2---:R-:W-:Y:S02]  /*1940*/  UISETP.NE.AND UP2, UPT, UR12, 0x1, UPT ;  /* 0x000000010c00788c */ /* 0x004fe4000bf45270 */
[----:B------:R-:W-:Y:S01]  /*1950*/  UISETP.NE.AND UP1, UPT, UR10, 0x1, UPT ;  /* 0x000000010a00788c */ /* 0x000fe2000bf25270 */
[----:B------:R-:W-:-:S02]  /*1960*/  UMOV UR6, UR7 ;  /* 0x0000000700067c82 */ /* 0x000fc40008000000 */
[----:B------:R-:W-:Y:S01]  /*1970*/  UMOV UR4, UR5 ;  /* 0x0000000500047c82 */ /* 0x000fe20008000000 */
[----:B------:R-:W-:Y:S02]  /*1980*/  USHF.R.U32.HI UR6, URZ, UR9, UR6 ;  /* 0x00000009ff067299 */ /* 0x000fe40008011606 */
[----:B---3--:R-:W-:Y:S02]  /*1990*/  USHF.R.U32.HI UR4, URZ, UR13, UR4 ;  /* 0x0000000dff047299 */ /* 0x008fe40008011604 */
[----:B------:R-:W-:Y:S02]  /*19a0*/  USEL UR5, UR20, UR6, !UP2 ;  /* 0x0000000614057287 */ /* 0x000fe4000d000000 */
[----:B------:R-:W-:-:S04]  /*19b0*/  USEL UR4, UR24, UR4, !UP1 ;  /* 0x0000000418047287 */ /* 0x000fc8000c800000 */
[----:B------:R-:W-:Y:S02]  /*19c0*/  UIADD3 UR6, UPT, UPT, UR5, -UR4, URZ ;  /* 0x8000000405067290 */ /* 0x000fe4000fffe0ff */
[----:B------:R-:W-:Y:S02]  /*19d0*/  UIADD3 UR4, UPT, UPT, -UR5, UR4, URZ ;  /* 0x0000000405047290 */ /* 0x000fe4000fffe1ff */
[----:B------:R-:W-:Y:S02]  /*19e0*/  UIMAD UR24, UR6, UR10, UR24 ;  /* 0x0000000a061872a4 */ /* 0x000fe4000f8e0218 */
[----:B------:R-:W-:-:S12]  /*19f0*/  UIMAD UR20, UR4, UR12, UR20 ;  /* 0x0000000c041472a4 */ /* 0x000fd8000f8e0214 */
.L_x_20:
[----:B------:R-:W-:Y:S05]  /*1a00*/  BRA.U !UP5, `(.L_x_21) ;  /* 0x000000010d0c7547 */ /* 0x000fea000b800000 */
[----:B------:R-:W-:Y:S01]  /*1a10*/  UCGABAR_WAIT ;  /* 0x0000000000007dc7 */ /* 0x000fe20008000000 */
[----:B------:R-:W-:Y:S01]  /*1a20*/  CCTL.IVALL ;  /* 0x00000000ff00798f */ /* 0x000fe20002000000 */
[----:B------:R-:W-:Y:S05]  /*1a30*/  BRA `(.L_x_22) ;  /* 0x0000000000047947 */ /* 0x000fea0003800000 */
.L_x_21:
[----:B------:R-:W-:Y:S06]  /*1a40*/  BAR.SYNC.DEFER_BLOCKING 0x0 ;  /* 0x0000000000007b1d */ /* 0x000fec0000010000 */
.L_x_22:
[----:B------:R-:W-:Y:S05]  /*1a50*/  BRA.U UP0, `(.L_x_23) ;  /* 0x0000001d00f47547 */ /* 0x000fea000b800000 */
[----:B------:R-:W1:Y:S01]  /*1a60*/  LDCU UR6, c[0x0][0x38c] ;  /* 0x00007180ff0677ac */ /* 0x000e620008000800 */
[----:B------:R-:W-:Y:S01]  /*1a70*/  PLOP3.LUT P1, PT, PT, PT, UP3, 0x80, 0x8 ;  /* 0x000000000008781c */ /* 0x000fe20003f2f038 */
[----:B------:R-:W-:Y:S01]  /*1a80*/  IMAD.MOV.U32 R12, RZ, RZ, 0x1 ;  /* 0x00000001ff0c7424 */ /* 0x000fe200078e00ff */
[----:B------:R-:W-:Y:S02]  /*1a90*/  ISETP.NE.AND P2, PT, R0, RZ, P3 ;  /* 0x000000ff0000720c */ /* 0x000fe40001f45270 */
[----:B------:R-:W-:Y:S02]  /*1aa0*/  CS2R R10, SRZ ;  /* 0x00000000000a7805 */ /* 0x000fe4000001ff00 */
[----:B------:R-:W-:Y:S01]  /*1ab0*/  PLOP3.LUT P1, PT, P1, PT, PT, 0x8, 0x80 ;  /* 0x000000000080781c */ /* 0x000fe20000f2e170 */
[----:B------:R-:W-:Y:S01]  /*1ac0*/  IMAD.MOV.U32 R9, RZ, RZ, RZ ;  /* 0x000000ffff097224 */ /* 0x000fe200078e00ff */
[----:B------:R-:W2:Y:S01]  /*1ad0*/  LDCU UR38, c[0x0][0x370] ;  /* 0x00006e00ff2677ac */ /* 0x000ea20008000800 */
[----:B------:R-:W-:Y:S01]  /*1ae0*/  IMAD.MOV.U32 R8, RZ, RZ, 0x1 ;  /* 0x00000001ff087424 */ /* 0x000fe200078e00ff */
[----:B------:R-:W3:Y:S01]  /*1af0*/  LDCU.64 UR26, c[0x0][0x348] ;  /* 0x00006900ff1a77ac */ /* 0x000ee20008000a00 */
[----:B------:R-:W-:Y:S01]  /*1b00*/  ULEA.HI UR43, UR22, UR45, URZ, 0x1a ;  /* 0x0000002d162b7291 */ /* 0x000fe2000f8fd0ff */
[----:B------:R-:W4:Y:S01]  /*1b10*/  LDCU UR37, c[0x0][0x374] ;  /* 0x00006e80ff2577ac */ /* 0x000f220008000800 */
[----:B-1----:R-:W-:-:S02]  /*1b20*/  UIADD3 UR5, UPT, UPT, UR6, 0x3f, URZ ;  /* 0x0000003f06057890 */ /* 0x002fc4000fffe0ff */
[----:B------:R-:W-:Y:S02]  /*1b30*/  UIADD3 UR47, UPT, UPT, UR6, 0x7e, URZ ;  /* 0x0000007e062f7890 */ /* 0x000fe4000fffe0ff */
[----:B------:R-:W-:Y:S01]  /*1b40*/  USHF.R.S32.HI UR4, URZ, 0x1f, UR5 ;  /* 0x0000001fff047899 */ /* 0x000fe20008011405 */
[----:B------:R-:W-:-:S03]  /*1b50*/  UMOV UR7, URZ ;  /* 0x000000ff00077c82 */ /* 0x000fc60008000000 */
[----:B------:R-:W-:Y:S02]  /*1b60*/  ULEA.HI UR4, UR4, UR5, URZ, 0x6 ;  /* 0x0000000504047291 */ /* 0x000fe4000f8f30ff */
[----:B------:R-:W-:Y:S02]  /*1b70*/  UIADD3 UR5, UPT, UPT, UR6, -0x1, URZ ;  /* 0xffffffff06057890 */ /* 0x000fe4000fffe0ff */
[----:B------:R-:W-:Y:S02]  /*1b80*/  USHF.R.S32.HI UR40, URZ, 0x6, UR4 ;  /* 0x00000006ff287899 */ /* 0x000fe40008011404 */
[----:B------:R-:W-:Y:S02]  /*1b90*/  UISETP.GE.U32.AND UP1, UPT, UR5, -0x7f, UPT ;  /* 0xffffff810500788c */ /* 0x000fe4000bf26070 */
[----:B------:R-:W-:-:S04]  /*1ba0*/  UISETP.LT.U32.AND UP0, UPT, UR40, 0x1a, UPT ;  /* 0x0000001a2800788c */ /* 0x000fc8000bf01070 */
[----:B------:R-:W-:Y:S02]  /*1bb0*/  USEL UR39, UR40, 0x1a, UP0 ;  /* 0x0000001a28277887 */ /* 0x000fe40008000000 */
[----:B------:R-:W-:Y:S02]  /*1bc0*/  UISETP.NE.AND UP0, UPT, UR25, URZ, UPT ;  /* 0x000000ff1900728c */ /* 0x000fe4000bf05270 */
[----:B------:R-:W-:Y:S02]  /*1bd0*/  UIADD3 UR4, UPT, UPT, UR39, -0x1, URZ ;  /* 0xffffffff27047890 */ /* 0x000fe4000fffe0ff */
[----:B------:R-:W-:Y:S02]  /*1be0*/  @UP1 UIADD3 UR4, UPT, UPT, UR39, URZ, URZ ;  /* 0x000000ff27041290 */ /* 0x000fe4000fffe0ff */
[----:B------:R-:W-:Y:S02]  /*1bf0*/  USEL UR23, UR41, 0x2, UP0 ;  /* 0x0000000229177887 */ /* 0x000fe40008000000 */
[----:B------:R-:W-:-:S02]  /*1c00*/  UIADD3 UR44, UPT, UPT, UR40, -UR39, URZ ;  /* 0x80000027282c7290 */ /* 0x000fc4000fffe0ff */
[----:B------:R-:W-:Y:S02]  /*1c10*/  UIADD3 UR25, UPT, UPT, UR4, 0x1, URZ ;  /* 0x0000000104197890 */ /* 0x000fe4000fffe0ff */
[----:B--234-:R-:W-:-:S12]  /*1c20*/  UIADD3 UR41, UPT, UPT, -UR4, URZ, URZ ;  /* 0x000000ff04297290 */ /* 0x01cfd8000fffe1ff */
.L_x_43:
[----:B------:R-:W-:Y:S01]  /*1c30*/  UISETP.NE.AND UP0, UPT, UR46, URZ, UPT ;  /* 0x000000ff2e00728c */ /* 0x000fe2000bf05270 */
[----:B------:R-:W1:Y:S08]  /*1c40*/  S2UR UR46, SR_CgaCtaId ;  /* 0x00000000002e79c3 */ /* 0x000e700000008800 */
[----:B------:R-:W-:Y:S05]  /*1c50*/  BRA.U UP0, `(.L_x_24) ;  /* 0x0000000100347547 */ /* 0x000fea000b800000 */
[----:B------:R-:W2:Y:S01]  /*1c60*/  S2R R0, SR_CgaCtaId ;  /* 0x0000000000007919 */ /* 0x000ea20000008800 */
[----:B------:R-:W-:-:S04]  /*1c70*/  MOV R2, 0x400 ;  /* 0x0000040000027802 */ /* 0x000fc80000000f00 */
[----:B--2---:R-:W-:Y:S02]  /*1c80*/  LEA R0, R0, R2, 0x18 ;  /* 0x0000000200007211 */ /* 0x004fe400078ec0ff */
[----:B------:R-:W-:-:S03]  /*1c90*/  SHF.L.U32 R2, R8, 0x1f, RZ ;  /* 0x0000001f08027819 */ /* 0x000fc600000006ff */
[----:B------:R-:W-:-:S04]  /*1ca0*/  IMAD R0, R9, 0x8, R0 ;  /* 0x0000000809007824 */ /* 0x000fc800078e0200 */
[----:B------:R-:W2:Y:S02]  /*1cb0*/  SYNCS.PHASECHK.TRANS64.TRYWAIT P0, [R0+URZ+0x240], R2 ;  /* 0x00024002000075a7 */ /* 0x000ea400080011ff */
[----:B--2---:R-:W-:Y:S05]  /*1cc0*/  @!P0 BRA `(.L_x_25) ;  /* 0x0000007000548947 */ /* 0x004fea0003800000 */
.L_x_146:
[----:B------:R-:W-:Y:S01]  /*1cd0*/  VIADD R9, R9, 0x1 ;  /* 0x0000000109097836 */ /* 0x000fe20000000000 */
[----:B------:R2:W-:Y:S04]  /*1ce0*/  SYNCS.ARRIVE.TRANS64.A1T0 RZ, [R0+URZ+0x230], RZ ;  /* 0x000230ff00ff79a7 */ /* 0x0005e800081000ff */
[----:B------:R-:W-:-:S04]  /*1cf0*/  ISETP.NE.AND P0, PT, R9, 0x2, PT ;  /* 0x000000020900780c */ /* 0x000fc80003f05270 */
[----:B------:R-:W-:Y:S02]  /*1d00*/  SEL R9, R9, RZ, P0 ;  /* 0x000000ff09097207 */ /* 0x000fe40000000000 */
[----:B--2---:R-:W-:-:S04]  /*1d10*/  SEL R0, RZ, 0x1, P0 ;  /* 0x00000001ff007807 */ /* 0x004fc80000000000 */
[----:B------:R-:W-:-:S07]  /*1d20*/  LOP3.LUT R8, R8, R0, RZ, 0x3c, !PT ;  /* 0x0000000008087212 */ /* 0x000fce00078e3cff */
.L_x_24:
[----:B------:R-:W-:Y:S01]  /*1d30*/  UMOV UR6, 0x400 ;  /* 0x0000040000067882 */ /* 0x000fe20000000000 */
[----:B------:R-:W-:Y:S01]  /*1d40*/  SHF.L.U32 R0, R12, 0x1f, RZ ;  /* 0x0000001f0c007819 */ /* 0x000fe200000006ff */
[----:B-1----:R-:W-:Y:S02]  /*1d50*/  ULEA UR6, UR46, UR6, 0x18 ;  /* 0x000000062e067291 */ /* 0x002fe4000f8ec0ff */
[----:B------:R-:W-:Y:S02]  /*1d60*/  UISETP.GE.U32.AND UP0, UPT, UR47, 0x7f, UPT ;  /* 0x0000007f2f00788c */ /* 0x000fe4000bf06070 */
[----:B------:R-:W-:Y:S02]  /*1d70*/  ULEA UR4, UR7, UR6, 0x3 ;  /* 0x0000000607047291 */ /* 0x000fe4000f8e18ff */
[----:B------:R-:W-:Y:S01]  /*1d80*/  ULEA UR11, UR24, UR45, 0x7 ;  /* 0x0000002d180b7291 */ /* 0x000fe2000f8e38ff */
[----:B------:R-:W-:-:S06]  /*1d90*/  UMOV UR13, URZ ;  /* 0x000000ff000d7c82 */ /* 0x000fcc0008000000 */
[----:B------:R1:W2:Y:S01]  /*1da0*/  SYNCS.PHASECHK.TRANS64.TRYWAIT P0, [UR4+0xd0], R0 ;  /* 0x0000d000ff0075a7 */ /* 0x0002a20008001104 */
[----:B------:R-:W-:-:S04]  /*1db0*/  ULEA.HI UR4, UR20, UR20, URZ, 0x1 ;  /* 0x0000001414047291 */ /* 0x000fc8000f8f08ff */
[----:B------:R-:W-:-:S04]  /*1dc0*/  USHF.L.U32 UR4, UR4, 0x6, URZ ;  /* 0x0000000604047899 */ /* 0x000fc800080006ff */
[----:B------:R-:W-:-:S04]  /*1dd0*/  ULOP3.LUT UR35, UR4, 0xffffff80, URZ, 0xc0, !UPT ;  /* 0xffffff8004237892 */ /* 0x000fc8000f8ec0ff */
[----:B------:R-:W-:Y:S01]  /*1de0*/  UIADD3 UR35, UPT, UPT, UR43, UR35, URZ ;  /* 0x000000232b237290 */ /* 0x000fe2000fffe0ff */
[----:B------:R-:W-:Y:S11]  /*1df0*/  BRA.U !UP0, `(.L_x_26) ;  /* 0x0000000108c47547 */ /* 0x000ff6000b800000 */
[----:B------:R-:W-:Y:S01]  /*1e00*/  UMOV UR16, UR41 ;  /* 0x0000002900107c82 */ /* 0x000fe20008000000 */
[----:B------:R-:W-:Y:S01]  /*1e10*/  UMOV UR4, UR7 ;  /* 0x0000000700047c82 */ /* 0x000fe20008000000 */
[----:B------:R-:W-:-:S05]  /*1e20*/  UMOV UR34, URZ ;  /* 0x000000ff00227c82 */ /* 0x000fca0008000000 */
.L_x_32:
[----:B------:R-:W-:Y:S01]  /*1e30*/  ULEA UR33, UR4, UR6, 0x3 ;  /* 0x0000000604217291 */ /* 0x000fe2000f8e18ff */
[----:B------:R-:W-:Y:S01]  /*1e40*/  @P3 MOV R2, 0x4000 ;  /* 0x0000400000023802 */ /* 0x000fe20000000f00 */
[----:B--234-:R-:W-:Y:S10]  /*1e50*/  @P0 BRA `(.L_x_27) ;  /* 0x00000000000c0947 */ /* 0x01cff40003800000 */
[----:B------:R-:W-:-:S04]  /*1e60*/  SHF.L.U32 R3, R12, 0x1f, RZ ;  /* 0x0000001f0c037819 */ /* 0x000fc800000006ff */
[----:B------:R-:W2:Y:S02]  /*1e70*/  SYNCS.PHASECHK.TRANS64.TRYWAIT P0, [UR33+0xd0], R3 ;  /* 0x0000d003ff0075a7 */ /* 0x000ea40008001121 */
[----:B--2---:R-:W-:Y:S05]  /*1e80*/  @!P0 BRA `(.L_x_28) ;  /* 0x0000006c00f88947 */ /* 0x004fea0003800000 */
.L_x_27:
[----:B------:R2:W-:Y:S01]  /*1e90*/  @P3 SYNCS.ARRIVE.TRANS64 RZ, [UR33], R2 ;  /* 0x00000002ffff39a7 */ /* 0x0005e20008000021 */
[----:B------:R-:W-:Y:S02]  /*1ea0*/  ULOP3.LUT UR5, UR23, 0x2, URZ, 0xfc, !UPT ;  /* 0x0000000217057892 */ /* 0x000fe4000f8efcff */
[----:B------:R-:W-:Y:S02]  /*1eb0*/  UIADD3 UR16, UPT, UPT, UR16, 0x1, URZ ;  /* 0x0000000110107890 */ /* 0x000fe4000fffe0ff */
[----:B------:R-:W-:Y:S02]  /*1ec0*/  UISETP.NE.AND UP0, UPT, UR5, 0x2, UPT ;  /* 0x000000020500788c */ /* 0x000fe4000bf05270 */
[----:B------:R-:W-:-:S07]  /*1ed0*/  UISETP.NE.AND UP2, UPT, UR16, 0x1, UPT ;  /* 0x000000011000788c */ /* 0x000fce000bf45270 */
[----:B------:R-:W-:Y:S05]  /*1ee0*/  BRA.U UP0, `(.L_x_29) ;  /* 0x0000000100047547 */ /* 0x000fea000b800000 */
[----:B------:R-:W-:Y:S05]  /*1ef0*/  BPT.TRAP 0x1 ;  /* 0x000000040000795c */ /* 0x000fea0000300000 */
.L_x_29:
[----:B------:R-:W-:Y:S04]  /*1f00*/  BSSY.RECONVERGENT B0, `(.L_x_30) ;  /* 0x0000003000007945 */ /* 0x000fe80003800200 */
[----:B------:R-:W-:Y:S05]  /*1f10*/  @!P2 BRA `(.L_x_31) ;  /* 0x000000000004a947 */ /* 0x000fea0003800000 */
[----:B------:R-:W-:Y:S05]  /*1f20*/  BPT.TRAP 0x1 ;  /* 0x000000040000795c */ /* 0x000fea0000300000 */
.L_x_31:
[----:B------:R-:W-:Y:S05]  /*1f30*/  BSYNC.RECONVERGENT B0 ;  /* 0x0000000000007941 */ /* 0x000fea0003800200 */
.L_x_30:
[----:B------:R-:W-:Y:S02]  /*1f40*/  UIADD3 UR5, UPT, UPT, UR4, 0x1, URZ ;  /* 0x0000000104057890 */ /* 0x000fe4000fffe0ff */
[----:B------:R-:W-:Y:S02]  /*1f50*/  UIADD3 UR14, UP1, UPT, UR26, 0x80, URZ ;  /* 0x000000801a0e7890 */ /* 0x000fe4000ff3e0ff */
[----:B------:R-:W-:Y:S02]  /*1f60*/  UISETP.NE.AND UP0, UPT, UR5, 0x1a, UPT ;  /* 0x0000001a0500788c */ /* 0x000fe4000bf05270 */
[----:B------:R-:W-:Y:S02]  /*1f70*/  ULOP3.LUT UR33, UR33, 0xfefffff8, URZ, 0xc0, !UPT ;  /* 0xfefffff821217892 */ /* 0x000fe4000f8ec0ff */
[----:B------:R-:W-:Y:S02]  /*1f80*/  USEL UR8, URZ, 0x1, UP0 ;  /* 0x00000001ff087887 */ /* 0x000fe40008000000 */
[----:B------:R-:W-:-:S02]  /*1f90*/  USEL UR7, UR5, URZ, UP0 ;  /* 0x000000ff05077287 */ /* 0x000fc40008000000 */
[----:B------:R-:W-:Y:S02]  /*1fa0*/  UIADD3.X UR15, UPT, UPT, URZ, UR27, URZ, UP1, !UPT ;  /* 0x0000001bff0f7290 */ /* 0x000fe40008ffe4ff */
[----:B------:R-:W-:Y:S01]  /*1fb0*/  ULEA UR5, UR7, UR6, 0x3 ;  /* 0x0000000607057291 */ /* 0x000fe2000f8e18ff */
[----:B------:R-:W-:Y:S01]  /*1fc0*/  LOP3.LUT R12, R12, UR8, RZ, 0x3c, !PT ;  /* 0x000000080c0c7c12 */ /* 0x000fe2000f8e3cff */
[----:B------:R-:W-:Y:S02]  /*1fd0*/  USHF.L.U32 UR8, UR4, 0xc, URZ ;  /* 0x0000000c04087899 */ /* 0x000fe400080006ff */
[----:B------:R-:W-:Y:S01]  /*1fe0*/  UIADD3 UR4, UP0, UPT, UR26, 0x180, URZ ;  /* 0x000001801a047890 */ /* 0x000fe2000ff1e0ff */
[----:B-1----:R-:W-:Y:S01]  /*1ff0*/  SHF.L.U32 R0, R12, 0x1f, RZ ;  /* 0x0000001f0c007819 */ /* 0x002fe200000006ff */
[----:B------:R-:W-:Y:S02]  /*2000*/  ULOP3.LUT UR32, UR8, UR22, URZ, 0xfc, !UPT ;  /* 0x0000001608207292 */ /* 0x000fe4000f8efcff */
[----:B------:R-:W-:Y:S01]  /*2010*/  UPRMT UR13, URZ, 0x5410, UR21 ;  /* 0x00005410ff0d7896 */ /* 0x000fe20008000015 */
[----:B------:R3:W4:Y:S01]  /*2020*/  SYNCS.PHASECHK.TRANS64.TRYWAIT P0, [UR5+0xd0], R0 ;  /* 0x0000d000ff0075a7 */ /* 0x0007220008001105 */
[----:B------:R-:W-:-:S02]  /*2030*/  UIADD3 UR32, UPT, UPT, UR6, 0x4400, UR32 ;  /* 0x0000440006207890 */ /* 0x000fc4000fffe020 */
[----:B------:R-:W-:Y:S02]  /*2040*/  UIADD3 UR8, UPT, UPT, UR6, 0x1e400, UR8 ;  /* 0x0001e40006087890 */ /* 0x000fe4000fffe008 */
[----:B------:R-:W-:Y:S01]  /*2050*/  UIADD3.X UR5, UPT, UPT, URZ, UR27, URZ, UP0, !UPT ;  /* 0x0000001bff057290 */ /* 0x000fe200087fe4ff */
[----:B------:R-:W-:Y:S01]  /*2060*/  UMOV UR18, 0x0 ;  /* 0x0000000000127882 */ /* 0x000fe20000000000 */
[----:B------:R-:W-:Y:S01]  /*2070*/  UMOV UR19, 0x10000000 ;  /* 0x1000000000137882 */ /* 0x000fe20000000000 */
[----:B------:R-:W-:Y:S01]  /*2080*/  UMOV UR10, UR34 ;  /* 0x00000022000a7c82 */ /* 0x000fe20008000000 */
[----:B------:R-:W-:Y:S01]  /*2090*/  UMOV UR12, UR36 ;  /* 0x00000024000c7c82 */ /* 0x000fe20008000000 */
[----:B------:R-:W-:Y:S01]  /*20a0*/  UMOV UR9, UR33 ;  /* 0x0000002100097c82 */ /* 0x000fe20008000000 */
[----:B------:R1:W-:Y:S03]  /*20b0*/  UTMALDG.3D.MULTICAST.2CTA [UR32], [UR14], UR13, desc[UR18] ;  /* 0x000012200e0073b4 */ /* 0x0003e6000821180d */
[----:B------:R2:W-:Y:S01]  /*20c0*/  UTMALDG.3D.2CTA [UR8], [UR4], desc[UR18] ;  /* 0x00001208040075b4 */ /* 0x0005e20008211000 */
[----:B-1----:R-:W-:Y:S01]  /*20d0*/  UIADD3 UR34, UPT, UPT, UR34, 0x40, URZ ;  /* 0x0000004022227890 */ /* 0x002fe2000fffe0ff */
[----:B------:R-:W-:Y:S01]  /*20e0*/  UMOV UR13, UR25 ;  /* 0x00000019000d7c82 */ /* 0x000fe20008000000 */
[----:B--2---:R-:W-:Y:S01]  /*20f0*/  UMOV UR4, UR7 ;  /* 0x0000000700047c82 */ /* 0x004fe20008000000 */
[----:B------:R-:W-:Y:S09]  /*2100*/  BRA.U UP2, `(.L_x_32) ;  /* 0xfffffffd02487547 */ /* 0x000ff2000b83ffff */
.L_x_26:
[----:B------:R-:W-:Y:S01]  /*2110*/  ULEA UR4, UR7, UR6, 0x3 ;  /* 0x0000000607047291 */ /* 0x000fe2000f8e18ff */
[----:B-1-3--:R-:W-:Y:S01]  /*2120*/  SHF.L.U32 R0, R12, 0x1f, RZ ;  /* 0x0000001f0c007819 */ /* 0x00afe200000006ff */
[----:B------:R-:W-:Y:S01]  /*2130*/  @!P1 SYNCS.ARRIVE.TRANS64.A1T0 RZ, [UR6+0x1c8], RZ ;  /* 0x0001c8ffffff99a7 */ /* 0x000fe20008100006 */
[----:B------:R-:W-:-:S06]  /*2140*/  UISETP.GT.AND UP0, UPT, UR40, UR39, UPT ;  /* 0x000000272800728c */ /* 0x000fcc000bf04270 */
[----:B--2-4-:R1:W2:Y:S03]  /*2150*/  SYNCS.PHASECHK.TRANS64.TRYWAIT P0, [UR4+0xd0], R0 ;  /* 0x0000d000ff0075a7 */ /* 0x0142a60008001104 */
[----:B------:R-:W-:Y:S05]  /*2160*/  BRA.U !UP0, `(.L_x_33) ;  /* 0x0000000108c47547 */ /* 0x000fea000b800000 */
[----:B------:R-:W-:Y:S01]  /*2170*/  UIADD3 UR24, UPT, UPT, UR44, UR13, URZ ;  /* 0x0000000d2c187290 */ /* 0x000fe2000fffe0ff */
[----:B------:R-:W-:-:S11]  /*2180*/  UMOV UR4, UR7 ;  /* 0x0000000700047c82 */ /* 0x000fd60008000000 */
.L_x_39:
[----:B------:R-:W-:Y:S01]  /*2190*/  ULEA UR17, UR4, UR6, 0x3 ;  /* 0x0000000604117291 */ /* 0x000fe2000f8e18ff */
[----:B--2---:R-:W-:Y:S01]  /*21a0*/  @P3 MOV R2, 0x4000 ;  /* 0x0000400000023802 */ /* 0x004fe20000000f00 */
[----:B--2-4-:R-:W-:Y:S10]  /*21b0*/  @P0 BRA `(.L_x_34) ;  /* 0x00000000000c0947 */ /* 0x014ff40003800000 */
[----:B------:R-:W-:-:S04]  /*21c0*/  SHF.L.U32 R3, R12, 0x1f, RZ ;  /* 0x0000001f0c037819 */ /* 0x000fc800000006ff */
[----:B------:R-:W2:Y:S02]  /*21d0*/  SYNCS.PHASECHK.TRANS64.TRYWAIT P0, [UR17+0xd0], R3 ;  /* 0x0000d003ff0075a7 */ /* 0x000ea40008001111 */
[----:B--2---:R-:W-:Y:S05]  /*21e0*/  @!P0 BRA `(.L_x_35) ;  /* 0x0000006c00388947 */ /* 0x004fea0003800000 */
.L_x_34:
[----:B------:R2:W-:Y:S01]  /*21f0*/  @P3 SYNCS.ARRIVE.TRANS64 RZ, [UR17], R2 ;  /* 0x00000002ffff39a7 */ /* 0x0005e20008000011 */
[----:B------:R-:W-:-:S04]  /*2200*/  ULOP3.LUT UR5, UR23, 0x2, URZ, 0xfc, !UPT ;  /* 0x0000000217057892 */ /* 0x000fc8000f8efcff */
[----:B------:R-:W-:-:S09]  /*2210*/  UISETP.NE.AND UP0, UPT, UR5, 0x2, UPT ;  /* 0x000000020500788c */ /* 0x000fd2000bf05270 */
[----:B------:R-:W-:Y:S05]  /*2220*/  BRA.U UP0, `(.L_x_36) ;  /* 0x0000000100047547 */ /* 0x000fea000b800000 */
[----:B------:R-:W-:Y:S05]  /*2230*/  BPT.TRAP 0x1 ;  /* 0x000000040000795c */ /* 0x000fea0000300000 */
.L_x_36:
[----:B------:R-:W-:Y:S04]  /*2240*/  BSSY.RECONVERGENT B0, `(.L_x_37) ;  /* 0x0000003000007945 */ /* 0x000fe80003800200 */
[----:B------:R-:W-:Y:S05]  /*2250*/  @!P2 BRA `(.L_x_38) ;  /* 0x000000000004a947 */ /* 0x000fea0003800000 */
[----:B------:R-:W-:Y:S05]  /*2260*/  BPT.TRAP 0x1 ;  /* 0x000000040000795c */ /* 0x000fea0000300000 */
.L_x_38:
[----:B------:R-:W-:Y:S05]  /*2270*/  BSYNC.RECONVERGENT B0 ;  /* 0x0000000000007941 */ /* 0x000fea0003800200 */
.L_x_37:
[----:B------:R-:W-:Y:S02]  /*2280*/  UIADD3 UR5, UPT, UPT, UR4, 0x1, URZ ;  /* 0x0000000104057890 */ /* 0x000fe4000fffe0ff */
[----:B------:R-:W-:Y:S02]  /*2290*/  USHF.L.U32 UR18, UR13, 0x6, URZ ;  /* 0x000000060d127899 */ /* 0x000fe400080006ff */
[----:B------:R-:W-:Y:S02]  /*22a0*/  UISETP.NE.AND UP0, UPT, UR5, 0x1a, UPT ;  /* 0x0000001a0500788c */ /* 0x000fe4000bf05270 */
[----:B------:R-:W-:Y:S02]  /*22b0*/  ULOP3.LUT UR17, UR17, 0xfefffff8, URZ, 0xc0, !UPT ;  /* 0xfefffff811117892 */ /* 0x000fe4000f8ec0ff */
[----:B------:R-:W-:Y:S02]  /*22c0*/  USEL UR8, URZ, 0x1, UP0 ;  /* 0x00000001ff087887 */ /* 0x000fe40008000000 */
[----:B------:R-:W-:-:S02]  /*22d0*/  USEL UR7, UR5, URZ, UP0 ;  /* 0x000000ff05077287 */ /* 0x000fc40008000000 */
[----:B------:R-:W-:Y:S02]  /*22e0*/  UIADD3 UR14, UP0, UPT, UR26, 0x180, URZ ;  /* 0x000001801a0e7890 */ /* 0x000fe4000ff1e0ff */
        /* <DEDUP_REMOVED lines=9> */
[----:B------:R-:W-:Y:S02]  /*2380*/  UIADD3.X UR5, UPT, UPT, URZ, UR27, URZ, UP1, !UPT ;  /* 0x0000001bff057290 */ /* 0x000fe40008ffe4ff */
[----:B------:R-:W-:Y:S02]  /*2390*/  UIADD3 UR8, UPT, UPT, UR6, 0x1e400, UR8 ;  /* 0x0001e40006087890 */ /* 0x000fe4000fffe008 */
[----:B------:R-:W-:Y:S01]  /*23a0*/  UIADD3.X UR15, UPT, UPT, URZ, UR27, URZ, UP0, !UPT ;  /* 0x0000001bff0f7290 */ /* 0x000fe200087fe4ff */
[----:B------:R-:W-:Y:S01]  /*23b0*/  UMOV UR28, 0x0 ;  /* 0x00000000001c7882 */ /* 0x000fe20000000000 */
[----:B------:R-:W-:Y:S01]  /*23c0*/  UMOV UR29, 0x10000000 ;  /* 0x10000000001d7882 */ /* 0x000fe20000000000 */
[----:B------:R-:W-:Y:S01]  /*23d0*/  UMOV UR19, UR35 ;  /* 0x0000002300137c82 */ /* 0x000fe20008000000 */
[----:B------:R-:W-:Y:S01]  /*23e0*/  UMOV UR20, UR36 ;  /* 0x0000002400147c82 */ /* 0x000fe20008000000 */
[----:B------:R-:W-:Y:S01]  /*23f0*/  UMOV UR12, UR36 ;  /* 0x00000024000c7c82 */ /* 0x000fe20008000000 */
[----:B------:R1:W-:Y:S01]  /*2400*/  UTMALDG.3D.MULTICAST.2CTA [UR16], [UR4], UR10, desc[UR28] ;  /* 0x00001c10040073b4 */ /* 0x0003e2000821180a */
[----:B------:R-:W-:Y:S01]  /*2410*/  UMOV UR9, UR17 ;  /* 0x0000001100097c82 */ /* 0x000fe20008000000 */
[----:B------:R-:W-:-:S04]  /*2420*/  UIADD3 UR13, UPT, UPT, UR13, 0x1, URZ ;  /* 0x000000010d0d7890 */ /* 0x000fc8000fffe0ff */
[----:B------:R-:W-:Y:S01]  /*2430*/  UISETP.NE.AND UP0, UPT, UR13, UR24, UPT ;  /* 0x000000180d00728c */ /* 0x000fe2000bf05270 */
[----:B-1----:R-:W-:Y:S01]  /*2440*/  UMOV UR10, UR18 ;  /* 0x00000012000a7c82 */ /* 0x002fe20008000000 */
[----:B------:R-:W-:Y:S01]  /*2450*/  UMOV UR4, UR7 ;  /* 0x0000000700047c82 */ /* 0x000fe20008000000 */
[----:B------:R3:W-:Y:S06]  /*2460*/  UTMALDG.3D.2CTA [UR8], [UR14], desc[UR28] ;  /* 0x00001c080e0075b4 */ /* 0x0007ec0008211000 */
[----:B---3--:R-:W-:Y:S05]  /*2470*/  BRA.U UP0, `(.L_x_39) ;  /* 0xfffffffd00447547 */ /* 0x008fea000b83ffff */
.L_x_33:
[C---:B------:R-:W-:Y:S01]  /*2480*/  LEA R3, R11.reuse, UR6, 0x3 ;  /* 0x000000060b037c11 */ /* 0x040fe2000f8e18ff */
[----:B------:R-:W-:Y:S01]  /*2490*/  NOP ;  /* 0x0000000000007918 */ /* 0x000fe20000000000 */
[----:B-1----:R-:W-:Y:S02]  /*24a0*/  SHF.L.U32 R0, R10, 0x1f, RZ ;  /* 0x0000001f0a007819 */ /* 0x002fe400000006ff */
[----:B------:R-:W-:Y:S02]  /*24b0*/  LEA R4, R11, UR6, 0x4 ;  /* 0x000000060b047c11 */ /* 0x000fe4000f8e20ff */
[----:B--2-4-:R-:W1:Y:S02]  /*24c0*/  SYNCS.PHASECHK.TRANS64.TRYWAIT P0, [R3+URZ+0x1d0], R0 ;  /* 0x0001d000030075a7 */ /* 0x014e6400080011ff */
[----:B-1----:R-:W-:Y:S05]  /*24d0*/  @!P0 BRA `(.L_x_40) ;  /* 0x0000006800948947 */ /* 0x002fea0003800000 */
.L_x_149:
[----:B------:R-:W2:Y:S01]  /*24e0*/  LDS.128 R4, [R4+0x260] ;  /* 0x0002600004047984 */ /* 0x000ea20000000c00 */
[----:B------:R-:W-:Y:S01]  /*24f0*/  UISETP.GE.AND UP0, UPT, UR42, 0x1, UPT ;  /* 0x000000012a00788c */ /* 0x000fe2000bf06270 */
[----:B------:R-:W-:Y:S01]  /*2500*/  @!PT LDS RZ, [RZ] ;  /* 0x00000000fffff984 */ /* 0x000fe20000000800 */
[----:B------:R-:W-:Y:S01]  /*2510*/  @!PT LDS RZ, [RZ] ;  /* 0x00000000fffff984 */ /* 0x000fe20000000800 */
[----:B------:R-:W-:Y:S01]  /*2520*/  @!PT LDS RZ, [RZ] ;  /* 0x00000000fffff984 */ /* 0x000fe20000000800 */
[----:B------:R-:W-:Y:S01]  /*2530*/  @!PT LDS RZ, [RZ] ;  /* 0x00000000fffff984 */ /* 0x000fe20000000800 */
[----:B------:R3:W-:Y:S06]  /*2540*/  MEMBAR.ALL.CTA ;  /* 0x0000000000007992 */ /* 0x0007ec0000008000 */
[----:B---3--:R-:W3:Y:S01]  /*2550*/  FENCE.VIEW.ASYNC.S ;  /* 0x00000000000073c6 */ /* 0x008ee20000000000 */
[----:B--2---:R-:W-:-:S13]  /*2560*/  LOP3.LUT P0, RZ, R6, 0x1, RZ, 0xc0, !PT ;  /* 0x0000000106ff7812 */ /* 0x004fda000780c0ff */
[----:B---3--:R-:W-:Y:S01]  /*2570*/  VOTEU.ANY UP1, P0 ;  /* 0x0000000000ff7886 */ /* 0x008fe20000020100 */
[----:B------:R-:W-:-:S13]  /*2580*/  PLOP3.LUT P0, PT, PT, PT, UP1, 0x80, 0x8 ;  /* 0x000000000008781c */ /* 0x000fda0003f0f018 */
[----:B-1----:R-:W-:Y:S02]  /*2590*/  @P0 LOP3.LUT R0, R5, 0xffff, RZ, 0xc0, !PT ;  /* 0x0000ffff05000812 */ /* 0x002fe400078ec0ff */
[----:B------:R-:W-:Y:S02]  /*25a0*/  @P0 MOV R2, R4 ;  /* 0x0000000400020202 */ /* 0x000fe40000000f00 */
[----:B------:R-:W-:Y:S01]  /*25b0*/  @P0 R2UR UR5, R0 ;  /* 0x00000000000502ca */ /* 0x000fe200000e0000 */
[----:B------:R-:W-:Y:S01]  /*25c0*/  VIADD R0, R3, 0x1e0 ;  /* 0x000001e003007836 */ /* 0x000fe20000000000 */
[----:B------:R-:W-:Y:S02]  /*25d0*/  @P0 SHF.R.U32.HI R4, RZ, 0x10, R5 ;  /* 0x00000010ff040819 */ /* 0x000fe40000011605 */
[----:B------:R-:W-:Y:S02]  /*25e0*/  @P0 R2UR UR8, R2 ;  /* 0x00000000020802ca */ /* 0x000fe400000e0000 */
[----:B------:R-:W-:-:S02]  /*25f0*/  PRMT R0, RZ, 0x654, R0 ;  /* 0x00000654ff007816 */ /* 0x000fc40000000000 */
[----:B------:R-:W-:Y:S02]  /*2600*/  @P0 R2UR UR4, R4 ;  /* 0x00000000040402ca */ /* 0x000fe400000e0000 */
[----:B------:R1:W-:Y:S03]  /*2610*/  SYNCS.ARRIVE.TRANS64.RED.A1T0 RZ, [R0+URZ], RZ ;  /* 0x000000ff00ff79a7 */ /* 0x0003e600081004ff */
[----:B------:R-:W-:-:S04]  /*2620*/  @UP1 UMOV UR30, UR5 ;  /* 0x00000005001e1c82 */ /* 0x000fc80008000000 */
[----:B------:R-:W-:-:S04]  /*2630*/  @UP1 UMOV UR31, UR8 ;  /* 0x00000008001f1c82 */ /* 0x000fc80008000000 */
[----:B------:R-:W-:Y:S01]  /*2640*/  @UP1 UMOV UR36, UR4 ;  /* 0x0000000400241c82 */ /* 0x000fe20008000000 */
[----:B------:R-:W-:Y:S05]  /*2650*/  BRA.U !UP0, `(.L_x_41) ;  /* 0x0000000108d47547 */ /* 0x000fea000b800000 */
[----:B------:R-:W2:Y:S01]  /*2660*/  LDCU.128 UR12, c[0x0][0xb10] ;  /* 0x00016200ff0c77ac */ /* 0x000ea20008000c00 */
[----:B------:R-:W3:Y:S01]  /*2670*/  LDCU UR24, c[0x0][0xb20] ;  /* 0x00016400ff1877ac */ /* 0x000ee20008000800 */
[----:B------:R-:W4:Y:S01]  /*2680*/  LDCU UR20, c[0x0][0xb0c] ;  /* 0x00016180ff1477ac */ /* 0x000f220008000800 */
[----:B------:R-:W1:Y:S01]  /*2690*/  LDCU.64 UR10, c[0x0][0xb28] ;  /* 0x00016500ff0a77ac */ /* 0x000e620008000a00 */
[----:B------:R-:W-:Y:S02]  /*26a0*/  UISETP.NE.AND UP3, UPT, UR42, 0x1, UPT ;  /* 0x000000012a00788c */ /* 0x000fe4000bf65270 */
[----:B--2---:R-:W-:Y:S02]  /*26b0*/  UIMAD.WIDE.U32 UR8, UR37, UR15, URZ ;  /* 0x0000000f250872a5 */ /* 0x004fe4000f8e00ff */
[----:B------:R-:W-:Y:S02]  /*26c0*/  UIMAD.WIDE.U32 UR4, UR38, UR12, URZ ;  /* 0x0000000c260472a5 */ /* 0x000fe4000f8e00ff */
[----:B------:R-:W-:-:S02]  /*26d0*/  UISETP.NE.AND UP0, UPT, UR14, 0x1, UPT ;  /* 0x000000010e00788c */ /* 0x000fc4000bf05270 */
[----:B------:R-:W-:Y:S01]  /*26e0*/  UIMAD.WIDE.U32 UR28, UR30, UR15, URZ ;  /* 0x0000000f1e1c72a5 */ /* 0x000fe2000f8e00ff */
[----:B------:R-:W-:Y:S02]  /*26f0*/  UMOV UR8, UR9 ;  /* 0x0000000900087c82 */ /* 0x000fe40008000000 */
[----:B------:R-:W-:Y:S01]  /*2700*/  UMOV UR4, UR5 ;  /* 0x0000000500047c82 */ /* 0x000fe20008000000 */
[----:B---3--:R-:W-:Y:S02]  /*2710*/  USHF.R.U32.HI UR8, URZ, UR24, UR8 ;  /* 0x00000018ff087299 */ /* 0x008fe40008011608 */
[----:B----4-:R-:W-:Y:S02]  /*2720*/  UISETP.NE.AND UP2, UPT, UR20, 0x1, UPT ;  /* 0x000000011400788c */ /* 0x010fe4000bf45270 */
[----:B------:R-:W-:Y:S02]  /*2730*/  USHF.R.U32.HI UR4, URZ, UR13, UR4 ;  /* 0x0000000dff047299 */ /* 0x000fe40008011604 */
[----:B------:R-:W-:-:S02]  /*2740*/  USEL UR5, UR37, UR8, !UP0 ;  /* 0x0000000825057287 */ /* 0x000fc4000c000000 */
[----:B------:R-:W-:Y:S02]  /*2750*/  USEL UR8, UR38, UR4, !UP2 ;  /* 0x0000000426087287 */ /* 0x000fe4000d000000 */
[----:B-1----:R-:W-:Y:S01]  /*2760*/  UIMAD.WIDE.U32 UR16, UR5, UR10, URZ ;  /* 0x0000000a051072a5 */ /* 0x002fe2000f8e00ff */
[----:B------:R-:W-:Y:S01]  /*2770*/  UMOV UR4, UR29 ;  /* 0x0000001d00047c82 */ /* 0x000fe20008000000 */
[----:B------:R-:W-:Y:S02]  /*2780*/  UIMAD.WIDE.U32 UR18, UR31, UR12, URZ ;  /* 0x0000000c1f1272a5 */ /* 0x000fe4000f8e00ff */
[----:B------:R-:W-:-:S03]  /*2790*/  UIMAD.WIDE.U32 UR28, UR8, UR10, URZ ;  /* 0x0000000a081c72a5 */ /* 0x000fc6000f8e00ff */
[----:B------:R-:W-:Y:S01]  /*27a0*/  UMOV UR16, UR17 ;  /* 0x0000001100107c82 */ /* 0x000fe20008000000 */
[----:B------:R-:W-:Y:S02]  /*27b0*/  USHF.R.U32.HI UR4, URZ, UR24, UR4 ;  /* 0x00000018ff047299 */ /* 0x000fe40008011604 */
[----:B------:R-:W-:Y:S01]  /*27c0*/  @UP3 USHF.R.U32.HI UR5, URZ, UR11, UR16 ;  /* 0x0000000bff053299 */ /* 0x000fe20008011610 */
[----:B------:R-:W-:Y:S01]  /*27d0*/  UMOV UR18, UR19 ;  /* 0x0000001300127c82 */ /* 0x000fe20008000000 */
[----:B------:R-:W-:Y:S01]  /*27e0*/  UMOV UR28, UR29 ;  /* 0x0000001d001c7c82 */ /* 0x000fe20008000000 */
[----:B------:R-:W-:Y:S02]  /*27f0*/  USHF.R.U32.HI UR13, URZ, UR13, UR18 ;  /* 0x0000000dff0d7299 */ /* 0x000fe40008011612 */
[----:B------:R-:W-:Y:S02]  /*2800*/  USEL UR4, UR30, UR4, !UP0 ;  /* 0x000000041e047287 */ /* 0x000fe4000c000000 */
[----:B------:R-:W-:-:S02]  /*2810*/  @UP3 USHF.R.U32.HI UR8, URZ, UR11, UR28 ;  /* 0x0000000bff083299 */ /* 0x000fc4000801161c */
[----:B------:R-:W-:Y:S02]  /*2820*/  UIMAD UR9, UR42, UR5, URZ ;  /* 0x000000052a0972a4 */ /* 0x000fe4000f8e02ff */
[----:B------:R-:W-:Y:S02]  /*2830*/  USEL UR5, UR31, UR13, !UP2 ;  /* 0x0000000d1f057287 */ /* 0x000fe4000d000000 */
[----:B------:R-:W-:Y:S02]  /*2840*/  UIMAD UR12, UR42, UR8, URZ ;  /* 0x000000082a0c72a4 */ /* 0x000fe4000f8e02ff */
[----:B------:R-:W-:Y:S02]  /*2850*/  UISETP.GE.AND UP0, UPT, UR4, UR9, UPT ;  /* 0x000000090400728c */ /* 0x000fe4000bf06270 */
[----:B------:R-:W-:Y:S02]  /*2860*/  UIMAD.WIDE.U32 UR16, UR4, UR10, URZ ;  /* 0x0000000a041072a5 */ /* 0x000fe4000f8e00ff */
[----:B------:R-:W-:-:S02]  /*2870*/  UISETP.GE.OR UP0, UPT, UR5, UR12, UP0 ;  /* 0x0000000c0500728c */ /* 0x000fc40008706670 */
        /* <DEDUP_REMOVED lines=19> */
.L_x_41:
[----:B------:R-:W2:Y:S02]  /*29b0*/  LDCU UR4, c[0x0][0xb30] ;  /* 0x00016600ff0477ac */ /* 0x000ea40008000800 */
[----:B--2---:R-:W-:-:S09]  /*29c0*/  UISETP.NE.AND UP0, UPT, UR4, 0x1, UPT ;  /* 0x000000010400788c */ /* 0x004fd2000bf05270 */
[----:B------:R-:W-:Y:S05]  /*29d0*/  BRA.U UP0, `(.L_x_42) ;  /* 0x0000000100447547 */ /* 0x000fea000b800000 */
[----:B------:R-:W2:Y:S01]  /*29e0*/  LDCU.128 UR12, c[0x0][0xb10] ;  /* 0x00016200ff0c77ac */ /* 0x000ea20008000c00 */
[----:B------:R-:W3:Y:S01]  /*29f0*/  LDCU UR10, c[0x0][0xb0c] ;  /* 0x00016180ff0a77ac */ /* 0x000ee20008000800 */
[----:B------:R-:W4:Y:S01]  /*2a00*/  LDCU UR11, c[0x0][0xb20] ;  /* 0x00016400ff0b77ac */ /* 0x000f220008000800 */
[----:B--2---:R-:W-:Y:S02]  /*2a10*/  UIMAD.WIDE.U32 UR8, UR31, UR12, URZ ;  /* 0x0000000c1f0872a5 */ /* 0x004fe4000f8e00ff */
[----:B------:R-:W-:Y:S02]  /*2a20*/  UIMAD.WIDE.U32 UR4, UR30, UR15, URZ ;  /* 0x0000000f1e0472a5 */ /* 0x000fe4000f8e00ff */
[----:B---3--:R-:W-:Y:S02]  /*2a30*/  UISETP.NE.AND UP2, UPT, UR10, 0x1, UPT ;  /* 0x000000010a00788c */ /* 0x008fe4000bf45270 */
[----:B------:R-:W-:Y:S01]  /*2a40*/  UISETP.NE.AND UP0, UPT, UR14, 0x1, UPT ;  /* 0x000000010e00788c */ /* 0x000fe2000bf05270 */
[----:B------:R-:W-:-:S02]  /*2a50*/  UMOV UR8, UR9 ;  /* 0x0000000900087c82 */ /* 0x000fc40008000000 */
[----:B------:R-:W-:Y:S01]  /*2a60*/  UMOV UR4, UR5 ;  /* 0x0000000500047c82 */ /* 0x000fe20008000000 */
[----:B------:R-:W-:Y:S02]  /*2a70*/  USHF.R.U32.HI UR13, URZ, UR13, UR8 ;  /* 0x0000000dff0d7299 */ /* 0x000fe40008011608 */
[----:B----4-:R-:W-:Y:S02]  /*2a80*/  USHF.R.U32.HI UR4, URZ, UR11, UR4 ;  /* 0x0000000bff047299 */ /* 0x010fe40008011604 */
[----:B------:R-:W-:Y:S02]  /*2a90*/  USEL UR5, UR31, UR13, !UP2 ;  /* 0x0000000d1f057287 */ /* 0x000fe4000d000000 */
[----:B------:R-:W-:-:S04]  /*2aa0*/  USEL UR4, UR30, UR4, !UP0 ;  /* 0x000000041e047287 */ /* 0x000fc8000c000000 */
[----:B------:R-:W-:Y:S02]  /*2ab0*/  UIADD3 UR8, UPT, UPT, UR5, -UR4, URZ ;  /* 0x8000000405087290 */ /* 0x000fe4000fffe0ff */
[----:B------:R-:W-:Y:S02]  /*2ac0*/  UIADD3 UR4, UPT, UPT, -UR5, UR4, URZ ;  /* 0x0000000405047290 */ /* 0x000fe4000fffe1ff */
[----:B------:R-:W-:Y:S02]  /*2ad0*/  UIMAD UR30, UR8, UR14, UR30 ;  /* 0x0000000e081e72a4 */ /* 0x000fe4000f8e021e */
[----:B------:R-:W-:-:S12]  /*2ae0*/  UIMAD UR31, UR4, UR10, UR31 ;  /* 0x0000000a041f72a4 */ /* 0x000fd8000f8e021f */
.L_x_42:
[----:B------:R-:W-:Y:S01]  /*2af0*/  VIADD R11, R11, 0x1 ;  /* 0x000000010b0b7836 */ /* 0x000fe20000000000 */
[----:B------:R-:W-:Y:S01]  /*2b00*/  R2UR UR4, R78 ;  /* 0x000000004e0472ca */ /* 0x000fe200000e0000 */
[----:B------:R-:W-:Y:S01]  /*2b10*/  UIADD3 UR24, UPT, UPT, UR30, UR63, URZ ;  /* 0x0000003f1e187290 */ /* 0x000fe2000fffe0ff */
[----:B------:R-:W-:Y:S02]  /*2b20*/  PLOP3.LUT P1, PT, PT, PT, PT, 0x80, 0x8 ;  /* 0x000000000008781c */ /* 0x000fe40003f2f070 */
[----:B------:R-:W-:-:S04]  /*2b30*/  ISETP.NE.AND P0, PT, R11, 0x2, PT ;  /* 0x000000020b00780c */ /* 0x000fc80003f05270 */
[----:B-1----:R-:W-:Y:S02]  /*2b40*/  SEL R0, RZ, 0x1, P0 ;  /* 0x00000001ff007807 */ /* 0x002fe40000000000 */
[----:B------:R-:W-:Y:S02]  /*2b50*/  SEL R11, R11, RZ, P0 ;  /* 0x000000ff0b0b7207 */ /* 0x000fe40000000000 */
[----:B------:R-:W-:Y:S01]  /*2b60*/  LOP3.LUT R10, R10, R0, RZ, 0x3c, !PT ;  /* 0x000000000a0a7212 */ /* 0x000fe200078e3cff */
[----:B------:R-:W-:Y:S01]  /*2b70*/  UIADD3 UR20, UPT, UPT, UR31, UR4, URZ ;  /* 0x000000041f147290 */ /* 0x000fe2000fffe0ff */
[----:B------:R-:W-:Y:S11]  /*2b80*/  BRA.U UP1, `(.L_x_43) ;  /* 0xfffffff101287547 */ /* 0x000ff6000b83ffff */
[----:B------:R-:W-:Y:S01]  /*2b90*/  UIADD3 UR8, UPT, UPT, UR6, 0xd0, URZ ;  /* 0x000000d006087890 */ /* 0x000fe2000fffe0ff */
[----:B------:R-:W-:-:S03]  /*2ba0*/  SHF.L.U32 R2, R12, 0x1f, RZ ;  /* 0x0000001f0c027819 */ /* 0x000fc600000006ff */
[----:B------:R-:W-:-:S09]  /*2bb0*/  ULEA UR4, UR7, UR8, 0x3 ;  /* 0x0000000807047291 */ /* 0x000fd2000f8e18ff */
[----:B------:R-:W1:Y:S02]  /*2bc0*/  SYNCS.PHASECHK.TRANS64.TRYWAIT P0, [UR4], R2 ;  /* 0x00000002ff0075a7 */ /* 0x000e640008001104 */
[----:B-1----:R-:W-:Y:S05]  /*2bd0*/  @!P0 BRA `(.L_x_44) ;  /* 0x0000006000e88947 */ /* 0x002fea0003800000 */
.L_x_151:
[----:B------:R-:W-:-:S04]  /*2be0*/  UIADD3 UR4, UPT, UPT, UR7, 0x1, URZ ;  /* 0x0000000107047890 */ /* 0x000fc8000fffe0ff */
[----:B------:R-:W-:-:S04]  /*2bf0*/  UISETP.NE.AND UP0, UPT, UR4, 0x1a, UPT ;  /* 0x0000001a0400788c */ /* 0x000fc8000bf05270 */
[----:B------:R-:W-:Y:S02]  /*2c00*/  USEL UR6, URZ, 0x1, UP0 ;  /* 0x00000001ff067887 */ /* 0x000fe40008000000 */
[----:B------:R-:W-:-:S04]  /*2c10*/  USEL UR4, UR4, URZ, UP0 ;  /* 0x000000ff04047287 */ /* 0x000fc80008000000 */
[----:B------:R-:W-:Y:S01]  /*2c20*/  ULEA UR5, UR4, UR8, 0x3 ;  /* 0x0000000804057291 */ /* 0x000fe2000f8e18ff */
[----:B-1----:R-:W-:-:S04]  /*2c30*/  LOP3.LUT R2, R12, UR6, RZ, 0x3c, !PT ;  /* 0x000000060c027c12 */ /* 0x002fc8000f8e3cff */
[----:B------:R-:W-:-:S04]  /*2c40*/  SHF.L.U32 R3, R2, 0x1f, RZ ;  /* 0x0000001f02037819 */ /* 0x000fc800000006ff */
[----:B------:R-:W1:Y:S02]  /*2c50*/  SYNCS.PHASECHK.TRANS64.TRYWAIT P0, [UR5], R3 ;  /* 0x00000003ff0075a7 */ /* 0x000e640008001105 */
[----:B-1----:R-:W-:Y:S05]  /*2c60*/  @!P0 BRA `(.L_x_45) ;  /* 0x0000006000dc8947 */ /* 0x002fea0003800000 */
.L_x_153:
[----:B------:R-:W-:-:S04]  /*2c70*/  UIADD3 UR4, UPT, UPT, UR4, 0x1, URZ ;  /* 0x0000000104047890 */ /* 0x000fc8000fffe0ff */
[----:B------:R-:W-:-:S04]  /*2c80*/  UISETP.NE.AND UP0, UPT, UR4, 0x1a, UPT ;  /* 0x0000001a0400788c */ /* 0x000fc8000bf05270 */
[----:B------:R-:W-:Y:S02]  /*2c90*/  USEL UR6, URZ, 0x1, UP0 ;  /* 0x00000001ff067887 */ /* 0x000fe40008000000 */
[----:B------:R-:W-:-:S04]  /*2ca0*/  USEL UR4, UR4, URZ, UP0 ;  /* 0x000000ff04047287 */ /* 0x000fc80008000000 */
[----:B------:R-:W-:Y:S01]  /*2cb0*/  ULEA UR5, UR4, UR8, 0x3 ;  /* 0x0000000804057291 */ /* 0x000fe2000f8e18ff */
[----:B------:R-:W-:-:S04]  /*2cc0*/  LOP3.LUT R2, R2, UR6, RZ, 0x3c, !PT ;  /* 0x0000000602027c12 */ /* 0x000fc8000f8e3cff */
[----:B-1----:R-:W-:-:S04]  /*2cd0*/  SHF.L.U32 R3, R2, 0x1f, RZ ;  /* 0x0000001f02037819 */ /* 0x002fc800000006ff */
[----:B------:R-:W1:Y:S02]  /*2ce0*/  SYNCS.PHASECHK.TRANS64.TRYWAIT P0, [UR5], R3 ;  /* 0x00000003ff0075a7 */ /* 0x000e640008001105 */
[----:B-1----:R-:W-:Y:S05]  /*2cf0*/  @!P0 BRA `(.L_x_46) ;  /* 0x0000006000d08947 */ /* 0x002fea0003800000 */
.L_x_155:
        /* <DEDUP_REMOVED lines=9> */
.L_x_157:
        /* <DEDUP_REMOVED lines=9> */
.L_x_159:
        /* <DEDUP_REMOVED lines=9> */
.L_x_161:
        /* <DEDUP_REMOVED lines=9> */
.L_x_163:
        /* <DEDUP_REMOVED lines=9> */
.L_x_165:
        /* <DEDUP_REMOVED lines=9> */
.L_x_167:
        /* <DEDUP_REMOVED lines=9> */
.L_x_169:
        /* <DEDUP_REMOVED lines=9> */
.L_x_171:
        /* <DEDUP_REMOVED lines=9> */
.L_x_173:
        /* <DEDUP_REMOVED lines=9> */
.L_x_175:
        /* <DEDUP_REMOVED lines=9> */
.L_x_177:
        /* <DEDUP_REMOVED lines=9> */
.L_x_179:
        /* <DEDUP_REMOVED lines=9> */
.L_x_181:
        /* <DEDUP_REMOVED lines=9> */
.L_x_183:
        /* <DEDUP_REMOVED lines=9> */
.L_x_185:
        /* <DEDUP_REMOVED lines=9> */
.L_x_187:
        /* <DEDUP_REMOVED lines=9> */
.L_x_189:
        /* <DEDUP_REMOVED lines=9> */
.L_x_191:
        /* <DEDUP_REMOVED lines=9> */
.L_x_193:
        /* <DEDUP_REMOVED lines=9> */
.L_x_195:
        /* <DEDUP_REMOVED lines=9> */
.L_x_197:
        /* <DEDUP_REMOVED lines=9> */
.L_x_199:
[----:B------:R-:W-:-:S04]  /*3960*/  UIADD3 UR4, UPT, UPT, UR4, 0x1, URZ ;  /* 0x0000000104047890 */ /* 0x000fc8000fffe0ff */
[----:B------:R-:W-:-:S04]  /*3970*/  UISETP.NE.AND UP0, UPT, UR4, 0x1a, UPT ;  /* 0x0000001a0400788c */ /* 0x000fc8000bf05270 */
[----:B------:R-:W-:Y:S02]  /*3980*/  USEL UR5, URZ, 0x1, UP0 ;  /* 0x00000001ff057887 */ /* 0x000fe40008000000 */
[----:B------:R-:W-:-:S04]  /*3990*/  USEL UR4, UR4, URZ, UP0 ;  /* 0x000000ff04047287 */ /* 0x000fc80008000000 */
[----:B------:R-:W-:Y:S01]  /*39a0*/  ULEA UR4, UR4, UR8, 0x3 ;  /* 0x0000000804047291 */ /* 0x000fe2000f8e18ff */
[----:B------:R-:W-:-:S04]  /*39b0*/  LOP3.LUT R2, R2, UR5, RZ, 0x3c, !PT ;  /* 0x0000000502027c12 */ /* 0x000fc8000f8e3cff */
[----:B------:R-:W-:Y:S01]  /*39c0*/  SHF.L.U32 R2, R2, 0x1f, RZ ;  /* 0x0000001f02027819 */ /* 0x000fe200000006ff */
[----:B-1----:R-:W-:-:S07]  /*39d0*/  IMAD.U32 R0, RZ, RZ, UR4 ;  /* 0x00000004ff007e24 */ /* 0x002fce000f8e00ff */
.L_x_69:
[----:B-1----:R1:W2:Y:S02]  /*39e0*/  SYNCS.PHASECHK.TRANS64.TRYWAIT P0, [R0+URZ], R2 ;  /* 0x00000002000075a7 */ /* 0x0022a400080011ff */
[----:B--2---:R-:W-:Y:S05]  /*39f0*/  @!P0 NANOSLEEP.SYNCS 0x989680 ;  /* 0x009896800000895d */ /* 0x004fea0003900000 */
[----:B------:R-:W2:Y:S02]  /*3a00*/  @!P0 SYNCS.PHASECHK.TRANS64 P0, [R0+URZ], R2 ;  /* 0x00000002000085a7 */ /* 0x000ea400080010ff */
[----:B--2---:R-:W-:Y:S05]  /*3a10*/  @P0 EXIT ;  /* 0x000000000000094d */ /* 0x004fea0003800000 */
[----:B------:R-:W-:Y:S05]  /*3a20*/  BRA `(.L_x_69) ;  /* 0xfffffffc00ec7947 */ /* 0x000fea000383ffff */
.L_x_23:
[----:B------:R-:W-:-:S04]  /*3a30*/  UISETP.NE.AND UP0, UPT, UR46, URZ, UPT ;  /* 0x000000ff2e00728c */ /* 0x000fc8000bf05270 */
[----:B------:R-:W-:-:S09]  /*3a40*/  UISETP.NE.OR UP0, UPT, UR25, 0x1, UP0 ;  /* 0x000000011900788c */ /* 0x000fd20008705670 */
[----:B------:R-:W-:Y:S05]  /*3a50*/  BRA.U UP0, `(.L_x_70) ;  /* 0x0000000500487547 */ /* 0x000fea000b800000 */
[----:B------:R-:W-:Y:S01]  /*3a60*/  ISETP.GE.U32.AND P2, PT, R0, 0x4, PT ;  /* 0x000000040000780c */ /* 0x000fe20003f46070 */
[----:B------:R-:W-:Y:S01]  /*3a70*/  IMAD.MOV.U32 R12, RZ, RZ, 0x1 ;  /* 0x00000001ff0c7424 */ /* 0x000fe200078e00ff */
[----:B------:R-:W-:Y:S02]  /*3a80*/  CS2R R10, SRZ ;  /* 0x00000000000a7805 */ /* 0x000fe4000001ff00 */
[----:B------:R-:W-:Y:S01]  /*3a90*/  CS2R R8, SRZ ;  /* 0x0000000000087805 */ /* 0x000fe2000001ff00 */
[----:B------:R-:W-:Y:S01]  /*3aa0*/  UMOV UR6, 0x400 ;  /* 0x0000040000067882 */ /* 0x000fe20000000000 */
[----:B------:R-:W-:Y:S01]  /*3ab0*/  UMOV UR5, URZ ;  /* 0x000000ff00057c82 */ /* 0x000fe20008000000 */
[----:B------:R-:W-:-:S12]  /*3ac0*/  ULEA UR6, UR46, UR6, 0x18 ;  /* 0x000000062e067291 */ /* 0x000fd8000f8ec0ff */
.L_x_74:
[----:B------:R-:W-:Y:S02]  /*3ad0*/  LEA R2, R8, UR6, 0x3 ;  /* 0x0000000608027c11 */ /* 0x000fe4000f8e18ff */
[----:B------:R-:W-:-:S03]  /*3ae0*/  SHF.L.U32 R4, R9, 0x1f, RZ ;  /* 0x0000001f09047819 */ /* 0x000fc600000006ff */
[----:B------:R-:W-:Y:S01]  /*3af0*/  VIADD R5, R2, 0x240 ;  /* 0x0000024002057836 */ /* 0x000fe20000000000 */
[----:B------:R-:W1:Y:S02]  /*3b00*/  SYNCS.PHASECHK.TRANS64.TRYWAIT P0, [R2+URZ+0x230], R4 ;  /* 0x00023004020075a7 */ /* 0x000e6400080011ff */
[----:B-1----:R-:W-:Y:S05]  /*3b10*/  @!P0 BRA `(.L_x_71) ;  /* 0x0000005c00708947 */ /* 0x002fea0003800000 */
.L_x_200:
[----:B------:R-:W-:Y:S01]  /*3b20*/  ULEA UR4, UR5, UR6, 0x3 ;  /* 0x0000000605047291 */ /* 0x000fe2000f8e18ff */
[----:B-1----:R-:W-:Y:S01]  /*3b30*/  PRMT R2, RZ, 0x654, R5 ;  /* 0x00000654ff027816 */ /* 0x002fe20000000005 */
[----:B------:R-:W-:Y:S01]  /*3b40*/  @!P2 IMAD.MOV.U32 R4, RZ, RZ, 0x10 ;  /* 0x00000010ff04a424 */ /* 0x000fe200078e00ff */
[----:B------:R-:W-:Y:S01]  /*3b50*/  SHF.L.U32 R5, R12, 0x1f, RZ ;  /* 0x0000001f0c057819 */ /* 0x000fe200000006ff */
[----:B------:R-:W-:Y:S01]  /*3b60*/  UIADD3 UR7, UPT, UPT, UR4, 0x1d0, URZ ;  /* 0x000001d004077890 */ /* 0x000fe2000fffe0ff */
[----:B------:R1:W-:Y:S05]  /*3b70*/  SYNCS.ARRIVE.TRANS64.RED.A1T0 RZ, [R2+URZ], RZ ;  /* 0x000000ff02ff79a7 */ /* 0x0003ea00081004ff */
[----:B------:R-:W-:Y:S01]  /*3b80*/  IMAD.U32 R6, RZ, RZ, UR7 ;  /* 0x00000007ff067e24 */ /* 0x000fe2000f8e00ff */
[----:B------:R-:W2:Y:S04]  /*3b90*/  SYNCS.PHASECHK.TRANS64.TRYWAIT P0, [UR4+0x1e0], R5 ;  /* 0x0001e005ff0075a7 */ /* 0x000ea80008001104 */
[----:B------:R-:W-:Y:S01]  /*3ba0*/  PRMT R6, R0, 0x654, R6 ;  /* 0x0000065400067816 */ /* 0x000fe20000000006 */
[----:B-12---:R-:W-:Y:S06]  /*3bb0*/  @!P0 BRA `(.L_x_72) ;  /* 0x0000005c005c8947 */ /* 0x006fec0003800000 */
.L_x_202:
[----:B------:R-:W-:Y:S01]  /*3bc0*/  ULEA UR8, UR5, UR6, 0x4 ;  /* 0x0000000605087291 */ /* 0x000fe2000f8e20ff */
[----:B------:R-:W-:Y:S01]  /*3bd0*/  SEL R3, R6, R3, !P2 ;  /* 0x0000000306037207 */ /* 0x000fe20005000000 */
[----:B------:R-:W-:Y:S01]  /*3be0*/  UIADD3 UR9, UPT, UPT, UR4, 0x1d0, URZ ;  /* 0x000001d004097890 */ /* 0x000fe2000fffe0ff */
[----:B-1----:R-:W-:Y:S01]  /*3bf0*/  LEA R2, R11, UR6, 0x3 ;  /* 0x000000060b027c11 */ /* 0x002fe2000f8e18ff */
[----:B------:R-:W-:Y:S01]  /*3c00*/  UIADD3 UR8, UPT, UPT, UR8, 0x260, URZ ;  /* 0x0000026008087890 */ /* 0x000fe2000fffe0ff */
[----:B------:R1:W-:Y:S01]  /*3c10*/  @!P2 SYNCS.ARRIVE.TRANS64.RED RZ, [R3+URZ], R4 ;  /* 0x0000000403ffa9a7 */ /* 0x0003e200080004ff */
[----:B------:R-:W-:Y:S01]  /*3c20*/  UIADD3 UR4, UPT, UPT, UR5, 0x1, URZ ;  /* 0x0000000105047890 */ /* 0x000fe2000fffe0ff */
[----:B------:R-:W-:-:S03]  /*3c30*/  VIADD R8, R8, 0x1 ;  /* 0x0000000108087836 */ /* 0x000fc60000000000 */
[----:B------:R-:W-:Y:S02]  /*3c40*/  UISETP.NE.AND UP0, UPT, UR4, 0x2, UPT ;  /* 0x000000020400788c */ /* 0x000fe4000bf05270 */
[----:B------:R-:W-:Y:S01]  /*3c50*/  ISETP.NE.AND P0, PT, R8, 0x2, PT ;  /* 0x000000020800780c */ /* 0x000fe20003f05270 */
[----:B------:R-:W-:Y:S06]  /*3c60*/  UGETNEXTWORKID.BROADCAST [UR8], [UR9] ;  /* 0x00000000080073ca */ /* 0x000fec0008000100 */
[----:B------:R-:W-:Y:S02]  /*3c70*/  USEL UR7, URZ, 0x1, UP0 ;  /* 0x00000001ff077887 */ /* 0x000fe40008000000 */
[----:B------:R-:W-:-:S04]  /*3c80*/  USEL UR5, UR4, URZ, UP0 ;  /* 0x000000ff04057287 */ /* 0x000fc80008000000 */
[----:B------:R-:W-:Y:S02]  /*3c90*/  LOP3.LUT R12, R12, UR7, RZ, 0x3c, !PT ;  /* 0x000000070c0c7c12 */ /* 0x000fe4000f8e3cff */
[----:B-1----:R-:W-:-:S04]  /*3ca0*/  SHF.L.U32 R4, R10, 0x1f, RZ ;  /* 0x0000001f0a047819 */ /* 0x002fc800000006ff */
[----:B------:R-:W1:Y:S02]  /*3cb0*/  SYNCS.PHASECHK.TRANS64.TRYWAIT P1, [R2+URZ+0x1d0], R4 ;  /* 0x0001d004020075a7 */ /* 0x000e6400080211ff */
[----:B-1----:R-:W-:Y:S05]  /*3cc0*/  @!P1 BRA `(.L_x_73) ;  /* 0x0000005c00309947 */ /* 0x002fea0003800000 */
.L_x_203:
[C---:B-1----:R-:W-:Y:S01]  /*3cd0*/  LEA R4, R11.reuse, UR6, 0x4 ;  /* 0x000000060b047c11 */ /* 0x042fe2000f8e20ff */
[----:B------:R-:W-:Y:S01]  /*3ce0*/  VIADD R2, R2, 0x1e0 ;  /* 0x000001e002027836 */ /* 0x000fe20000000000 */
[----:B------:R-:W-:Y:S01]  /*3cf0*/  SEL R8, R8, RZ, P0 ;  /* 0x000000ff08087207 */ /* 0x000fe20000000000 */
[----:B------:R-:W-:-:S03]  /*3d00*/  VIADD R11, R11, 0x1 ;  /* 0x000000010b0b7836 */ /* 0x000fc60000000000 */
[----:B------:R-:W1:Y:S01]  /*3d10*/  LDS.128 R4, [R4+0x260] ;  /* 0x0002600004047984 */ /* 0x000e620000000c00 */
[----:B------:R-:W-:Y:S02]  /*3d20*/  PRMT R2, RZ, 0x654, R2 ;  /* 0x00000654ff027816 */ /* 0x000fe40000000002 */
[C---:B------:R-:W-:Y:S01]  /*3d30*/  ISETP.NE.AND P1, PT, R11.reuse, 0x2, PT ;  /* 0x000000020b00780c */ /* 0x040fe20003f25270 */
[----:B------:R-:W-:Y:S01]  /*3d40*/  @!PT LDS RZ, [RZ] ;  /* 0x00000000fffff984 */ /* 0x000fe20000000800 */
[----:B------:R-:W-:Y:S01]  /*3d50*/  @!PT LDS RZ, [RZ] ;  /* 0x00000000fffff984 */ /* 0x000fe20000000800 */
[----:B------:R-:W-:Y:S01]  /*3d60*/  @!PT LDS RZ, [RZ] ;  /* 0x00000000fffff984 */ /* 0x000fe20000000800 */
[----:B------:R-:W-:Y:S01]  /*3d70*/  @!PT LDS RZ, [RZ] ;  /* 0x00000000fffff984 */ /* 0x000fe20000000800 */
[----:B------:R2:W-:Y:S06]  /*3d80*/  MEMBAR.ALL.CTA ;  /* 0x0000000000007992 */ /* 0x0005ec0000008000 */
[----:B--2---:R-:W2:Y:S01]  /*3d90*/  FENCE.VIEW.ASYNC.S ;  /* 0x00000000000073c6 */ /* 0x004ea20000000000 */
[----:B------:R-:W-:Y:S01]  /*3da0*/  SEL R11, R11, RZ, P1 ;  /* 0x000000ff0b0b7207 */ /* 0x000fe20000800000 */
[----:B--2---:R2:W-:Y:S01]  /*3db0*/  SYNCS.ARRIVE.TRANS64.RED.A1T0 RZ, [R2+URZ], RZ ;  /* 0x000000ff02ff79a7 */ /* 0x0045e200081004ff */
[----:B-1----:R-:W-:-:S02]  /*3dc0*/  LOP3.LUT P3, RZ, R6, 0x1, RZ, 0xc0, !PT ;  /* 0x0000000106ff7812 */ /* 0x002fc4000786c0ff */
[----:B------:R-:W-:-:S04]  /*3dd0*/  SEL R4, RZ, 0x1, P1 ;  /* 0x00000001ff047807 */ /* 0x000fc80000800000 */
[----:B------:R-:W-:Y:S02]  /*3de0*/  LOP3.LUT R10, R10, R4, RZ, 0x3c, !PT ;  /* 0x000000040a0a7212 */ /* 0x000fe400078e3cff */
[----:B--2---:R-:W-:-:S04]  /*3df0*/  SEL R2, RZ, 0x1, P0 ;  /* 0x00000001ff027807 */ /* 0x004fc80000000000 */
[----:B------:R-:W-:Y:S01]  /*3e00*/  LOP3.LUT R9, R9, R2, RZ, 0x3c, !PT ;  /* 0x0000000209097212 */ /* 0x000fe200078e3cff */
[----:B------:R-:W-:Y:S06]  /*3e10*/  @P3 BRA `(.L_x_74) ;  /* 0xfffffffc002c3947 */ /* 0x000fec000383ffff */
[----:B------:R-:W-:Y:S01]  /*3e20*/  ULEA UR4, UR5, UR6, 0x3 ;  /* 0x0000000605047291 */ /* 0x000fe2000f8e18ff */
[----:B------:R-:W-:-:S08]  /*3e30*/  SHF.L.U32 R2, R12, 0x1f, RZ ;  /* 0x0000001f0c027819 */ /* 0x000fd000000006ff */
[----:B------:R-:W1:Y:S02]  /*3e40*/  SYNCS.PHASECHK.TRANS64 P0, [UR4+0x1e0], R2 ;  /* 0x0001e002ff0075a7 */ /* 0x000e640008001004 */
[----:B-1----:R-:W-:Y:S05]  /*3e50*/  @P0 BRA `(.L_x_75) ;  /* 0x0000000000080947 */ /* 0x002fea0003800000 */
[----:B------:R-:W1:Y:S02]  /*3e60*/  SYNCS.PHASECHK.TRANS64.TRYWAIT P0, [UR4+0x1e0], R2 ;  /* 0x0001e002ff0075a7 */ /* 0x000e640008001104 */
[----:B-1----:R-:W-:Y:S05]  /*3e70*/  @!P0 BRA `(.L_x_76) ;  /* 0x0000005800d88947 */ /* 0x002fea0003800000 */
.L_x_75:
[----:B------:R-:W-:-:S04]  /*3e80*/  UIADD3 UR7, UPT, UPT, UR5, 0x1, URZ ;  /* 0x0000000105077890 */ /* 0x000fc8000fffe0ff */
[----:B------:R-:W-:-:S04]  /*3e90*/  UISETP.NE.AND UP0, UPT, UR7, 0x2, UPT ;  /* 0x000000020700788c */ /* 0x000fc8000bf05270 */
[----:B------:R-:W-:Y:S02]  /*3ea0*/  USEL UR8, URZ, 0x1, UP0 ;  /* 0x00000001ff087887 */ /* 0x000fe40008000000 */
[----:B------:R-:W-:-:S04]  /*3eb0*/  USEL UR7, UR7, URZ, UP0 ;  /* 0x000000ff07077287 */ /* 0x000fc80008000000 */
[----:B------:R-:W-:Y:S01]  /*3ec0*/  ULEA UR7, UR7, UR6, 0x3 ;  /* 0x0000000607077291 */ /* 0x000fe2000f8e18ff */
[----:B-1----:R-:W-:-:S04]  /*3ed0*/  LOP3.LUT R2, R12, UR8, RZ, 0x3c, !PT ;  /* 0x000000080c027c12 */ /* 0x002fc8000f8e3cff */
[----:B------:R-:W-:-:S04]  /*3ee0*/  SHF.L.U32 R0, R2, 0x1f, RZ ;  /* 0x0000001f02007819 */ /* 0x000fc800000006ff */
[----:B------:R-:W1:Y:S02]  /*3ef0*/  SYNCS.PHASECHK.TRANS64 P0, [UR7+0x1e0], R0 ;  /* 0x0001e000ff0075a7 */ /* 0x000e640008001007 */
[----:B-1----:R-:W-:Y:S05]  /*3f00*/  @P0 EXIT ;  /* 0x000000000000094d */ /* 0x002fea0003800000 */
[----:B------:R-:W-:Y:S02]  /*3f10*/  SHF.L.U32 R2, R2, 0x1f, RZ ;  /* 0x0000001f02027819 */ /* 0x000fe400000006ff */
[----:B------:R-:W-:-:S07]  /*3f20*/  MOV R0, UR7 ;  /* 0x0000000700007c02 */ /* 0x000fce0008000f00 */
.L_x_77:
[----:B-1----:R1:W2:Y:S02]  /*3f30*/  SYNCS.PHASECHK.TRANS64.TRYWAIT P0, [R0+URZ+0x1e0], R2 ;  /* 0x0001e002000075a7 */ /* 0x0022a400080011ff */
[----:B--2---:R-:W-:Y:S05]  /*3f40*/  @!P0 NANOSLEEP.SYNCS 0x989680 ;  /* 0x009896800000895d */ /* 0x004fea0003900000 */
[----:B------:R-:W2:Y:S02]  /*3f50*/  @!P0 SYNCS.PHASECHK.TRANS64 P0, [R0+URZ+0x1e0], R2 ;  /* 0x0001e002000085a7 */ /* 0x000ea400080010ff */
[----:B--2---:R-:W-:Y:S05]  /*3f60*/  @P0 EXIT ;  /* 0x000000000000094d */ /* 0x004fea0003800000 */
[----:B------:R-:W-:Y:S05]  /*3f70*/  BRA `(.L_x_77) ;  /* 0xfffffffc00ec7947 */ /* 0x000fea000383ffff */
.L_x_70:
[----:B------:R-:W-:Y:S05]  /*3f80*/  BRA.U UP4, `(.L_x_78) ;  /* 0x0000001104a07547 */ /* 0x000fea000b800000 */
[----:B------:R-:W-:Y:S01]  /*3f90*/  UMOV UR4, 0x40 ;  /* 0x0000004000047882 */ /* 0x000fe20000000000 */
[----:B------:R-:W-:Y:S01]  /*3fa0*/  NOP ;  /* 0x0000000000007918 */ /* 0x000fe20000000000 */
[----:B------:R-:W-:Y:S01]  /*3fb0*/  ULEA UR5, UR46, UR4, 0x18 ;  /* 0x000000042e057291 */ /* 0x000fe2000f8ec0ff */
[----:B------:R-:W-:Y:S02]  /*3fc0*/  UMOV UR6, 0x400 ;  /* 0x0000040000067882 */ /* 0x000fe40000000000 */
[----:B------:R-:W-:-:S06]  /*3fd0*/  ULEA UR6, UR46, UR6, 0x18 ;  /* 0x000000062e067291 */ /* 0x000fcc000f8ec0ff */
[----:B------:R-:W1:Y:S02]  /*3fe0*/  LDS.U8 R0, [UR5+0x1c] ;  /* 0x00001c05ff007984 */ /* 0x000e640008000000 */
[----:B-1----:R-:W-:-:S13]  /*3ff0*/  ISETP.NE.AND P0, PT, R0, RZ, PT ;  /* 0x000000ff0000720c */ /* 0x002fda0003f05270 */
[----:B------:R-:W-:Y:S05]  /*4000*/  @P0 BRA `(.L_x_79) ;  /* 0x0000000400080947 */ /* 0x000fea0003800000 */
[----:B------:R-:W-:Y:S02]  /*4010*/  UISETP.NE.U32.AND UP1, UPT, UR33, 0x1, UPT ;  /* 0x000000012100788c */ /* 0x000fe4000bf25070 */
[----:B------:R-:W-:-:S07]  /*4020*/  UIADD3 UR7, UPT, UPT, UR5, 0x8, URZ ;  /* 0x0000000805077890 */ /* 0x000fce000fffe0ff */
[----:B------:R-:W-:Y:S05]  /*4030*/  BRA.U !UP1, `(.L_x_80) ;  /* 0x00000001099c7547 */ /* 0x000fea000b800000 */
[----:B------:R-:W-:Y:S01]  /*4040*/  ELECT P0, URZ, PT ;  /* 0x0000000000ff782f */ /* 0x000fe20003800000 */
[----:B------:R-:W-:-:S12]  /*4050*/  BSSY B0, `(.L_x_80) ;  /* 0x0000025000007945 */ /* 0x000fd80003800000 */
[----:B------:R-:W-:Y:S05]  /*4060*/  @!P0 BRA `(.L_x_81) ;  /* 0x00000000008c8947 */ /* 0x000fea0003800000 */
[----:B------:R-:W-:-:S05]  /*4070*/  UMOV UR4, 0x10 ;  /* 0x0000001000047882 */ /* 0x000fca0000000000 */
[----:B------:R-:W-:Y:S04]  /*4080*/  DEPBAR.LE SB1, 0x36 ;  /* 0x00009d800000791a */ /* 0x000fe80000000000 */
[----:B------:R-:W1:Y:S02]  /*4090*/  UTCATOMSWS.2CTA.FIND_AND_SET.ALIGN UP0, UR4, UR4 ;  /* 0x00000004000475e3 */ /* 0x000e640008200800 */
[----:B-1----:R-:W-:Y:S01]  /*40a0*/  MOV R10, UR4 ;  /* 0x00000004000a7c02 */ /* 0x002fe20008000f00 */
[----:B------:R-:W-:Y:S06]  /*40b0*/  BRA.U UP0, `(.L_x_82) ;  /* 0x0000000100187547 */ /* 0x000fec000b800000 */
.L_x_83:
[----:B------:R-:W-:Y:S05]  /*40c0*/  NANOSLEEP 0x64 ;  /* 0x000000640000795d */ /* 0x000fea0003800000 */
[----:B------:R-:W-:-:S05]  /*40d0*/  UMOV UR4, 0x10 ;  /* 0x0000001000047882 */ /* 0x000fca0000000000 */
[----:B------:R-:W-:Y:S04]  /*40e0*/  DEPBAR.LE SB1, 0x36 ;  /* 0x00009d800000791a */ /* 0x000fe80000000000 */
[----:B------:R-:W1:Y:S02]  /*40f0*/  UTCATOMSWS.2CTA.FIND_AND_SET.ALIGN UP0, UR4, UR4 ;  /* 0x00000004000475e3 */ /* 0x000e640008200800 */
[----:B-1----:R-:W-:Y:S01]  /*4100*/  MOV R10, UR4 ;  /* 0x00000004000a7c02 */ /* 0x002fe20008000f00 */
[----:B------:R-:W-:Y:S05]  /*4110*/  BRA.U !UP0, `(.L_x_83) ;  /* 0xfffffffd08e87547 */ /* 0x000fea000b83ffff */
.L_x_82:
[----:B------:R-:W1:Y:S01]  /*4120*/  LDS R6, [UR5+0x10] ;  /* 0x00001005ff067984 */ /* 0x000e620008000800 */
[----:B------:R-:W-:Y:S01]  /*4130*/  IMAD.U32 R0, RZ, RZ, UR6 ;  /* 0x00000006ff007e24 */ /* 0x000fe2000f8e00ff */
[----:B------:R-:W-:-:S03]  /*4140*/  MOV R4, UR34 ;  /* 0x0000002200047c02 */ /* 0x000fc60008000f00 */
[----:B------:R-:W-:Y:S01]  /*4150*/  VIADD R0, R0, 0x280 ;  /* 0x0000028000007836 */ /* 0x000fe20000000000 */
[----:B-1----:R-:W-:-:S04]  /*4160*/  SHF.L.U32 R6, R6, 0x1f, RZ ;  /* 0x0000001f06067819 */ /* 0x002fc800000006ff */
[----:B------:R-:W1:Y:S02]  /*4170*/  SYNCS.PHASECHK.TRANS64.TRYWAIT P0, [UR5+0x8], R6 ;  /* 0x00000806ff0075a7 */ /* 0x000e640008001105 */
[----:B-1----:R-:W-:Y:S05]  /*4180*/  @P0 BRA `(.L_x_84) ;  /* 0x0000000000080947 */ /* 0x002fea0003800000 */
[----:B------:R-:W1:Y:S02]  /*4190*/  SYNCS.PHASECHK.TRANS64.TRYWAIT P0, [UR5+0x8], R6 ;  /* 0x00000806ff0075a7 */ /* 0x000e640008001105 */
[----:B-1----:R-:W-:Y:S05]  /*41a0*/  @!P0 BRA `(.L_x_85) ;  /* 0x0000005800248947 */ /* 0x002fea0003800000 */
.L_x_84:
[----:B------:R-:W-:Y:S01]  /*41b0*/  PRMT R4, R4, 0x654, R0 ;  /* 0x0000065404047816 */ /* 0x000fe20000000000 */
[----:B------:R-:W-:Y:S01]  /*41c0*/  HFMA2 R0, -RZ, RZ, 0, 5.9604644775390625e-08 ;  /* 0x00000001ff007431 */ /* 0x000fe200000001ff */
[----:B------:R-:W-:Y:S01]  /*41d0*/  UPRMT UR4, UR34, 0x654, UR7 ;  /* 0x0000065422047896 */ /* 0x000fe20008000007 */
[----:B------:R-:W-:Y:S02]  /*41e0*/  IMAD.MOV.U32 R8, RZ, RZ, 0xffff ;  /* 0x0000ffffff087424 */ /* 0x000fe400078e00ff */
[----:B-1----:R-:W-:Y:S02]  /*41f0*/  IMAD.MOV.U32 R6, RZ, RZ, 0x4 ;  /* 0x00000004ff067424 */ /* 0x002fe400078e00ff */
[----:B------:R-:W-:Y:S01]  /*4200*/  IMAD.SHL.U32 R9, R10, 0x20, RZ ;  /* 0x000000200a097824 */ /* 0x000fe200078e00ff */
[----:B------:R-:W-:Y:S02]  /*4210*/  MOV R5, UR4 ;  /* 0x0000000400057c02 */ /* 0x000fe40008000f00 */
[-C--:B------:R-:W-:Y:S01]  /*4220*/  SHF.L.U32 R8, R8, R10.reuse, RZ ;  /* 0x0000000a08087219 */ /* 0x080fe200000006ff */
[----:B------:R1:W-:Y:S01]  /*4230*/  SYNCS.ARRIVE.TRANS64.RED RZ, [UR4], R6 ;  /* 0x00000006ffff79a7 */ /* 0x0003e20008000404 */
[----:B------:R-:W-:Y:S01]  /*4240*/  SHF.L.U32 R7, R0, R10, RZ ;  /* 0x0000000a00077219 */ /* 0x000fe200000006ff */
[----:B------:R1:W-:Y:S04]  /*4250*/  STS [UR6+0x280], R9 ;  /* 0x00028009ff007988 */ /* 0x0003e80008000806 */
[----:B------:R1:W-:Y:S04]  /*4260*/  STAS [R4.64], R10 ;  /* 0x0000000a04007dbd */ /* 0x0003e8000c0008ff */
[----:B------:R1:W-:Y:S04]  /*4270*/  ATOMS.OR RZ, [UR5+0x14], R8 ;  /* 0x00001408ffff798c */ /* 0x0003e8000b000005 */
[----:B------:R1:W-:Y:S04]  /*4280*/  ATOMS.OR RZ, [UR5+0x18], R7 ;  /* 0x00001807ffff798c */ /* 0x0003e8000b000005 */
[----:B------:R1:W-:Y:S02]  /*4290*/  ATOMS.XOR RZ, [UR5+0x10], R0 ;  /* 0x00001000ffff798c */ /* 0x0003e4000b800005 */
.L_x_81:
[----:B------:R-:W-:Y:S05]  /*42a0*/  BSYNC B0 ;  /* 0x0000000000007941 */ /* 0x000fea0003800000 */
.L_x_80:
[----:B------:R-:W-:Y:S05]  /*42b0*/  BRA.U UP1, `(.L_x_86) ;  /* 0x00000001016c7547 */ /* 0x000fea000b800000 */
[----:B------:R-:W-:-:S03]  /*42c0*/  UMOV UR4, 0xffffffff ;  /* 0xffffffff00047882 */ /* 0x000fc60000000000 */
[----:B------:R-:W-:Y:S05]  /*42d0*/  BRA.DIV UR4, `(.L_x_87) ;  /* 0x0000005604f07947 */ /* 0x000fea000b800000 */
[----:B------:R-:W-:-:S13]  /*42e0*/  ELECT P6, URZ, PT ;  /* 0x0000000000ff782f */ /* 0x000fda00038c0000 */
.L_x_207:
[----:B------:R-:W-:Y:S05]  /*42f0*/  @!P6 BRA `(.L_x_86) ;  /* 0x00000000005ce947 */ /* 0x000fea0003800000 */
[----:B-1----:R-:W1:Y:S02]  /*4300*/  LDS R4, [UR5+0x10] ;  /* 0x00001005ff047984 */ /* 0x002e640008000800 */
[----:B-1----:R-:W-:-:S04]  /*4310*/  SHF.L.U32 R4, R4, 0x1f, RZ ;  /* 0x0000001f04047819 */ /* 0x002fc800000006ff */
[----:B------:R-:W1:Y:S02]  /*4320*/  SYNCS.PHASECHK.TRANS64.TRYWAIT P0, [UR5+0x8], R4 ;  /* 0x00000804ff0075a7 */ /* 0x000e640008001105 */
[----:B-1----:R-:W-:Y:S05]  /*4330*/  @P0 BRA `(.L_x_88) ;  /* 0x0000000000080947 */ /* 0x002fea0003800000 */
[----:B------:R-:W1:Y:S02]  /*4340*/  SYNCS.PHASECHK.TRANS64.TRYWAIT P0, [UR5+0x8], R4 ;  /* 0x00000804ff0075a7 */ /* 0x000e640008001105 */
[----:B-1----:R-:W-:Y:S05]  /*4350*/  @!P0 BRA `(.L_x_89) ;  /* 0x0000005400f08947 */ /* 0x002fea0003800000 */
.L_x_88:
[----:B------:R-:W2:Y:S01]  /*4360*/  LDS R6, [UR6+0x280] ;  /* 0x00028006ff067984 */ /* 0x000ea20008000800 */
[----:B-1----:R-:W-:Y:S02]  /*4370*/  HFMA2 R0, -RZ, RZ, 0, 5.9604644775390625e-08 ;  /* 0x00000001ff007431 */ /* 0x002fe400000001ff */
[----:B------:R-:W-:Y:S01]  /*4380*/  IMAD.MOV.U32 R4, RZ, RZ, 0xffff ;  /* 0x0000ffffff047424 */ /* 0x000fe200078e00ff */
[----:B------:R-:W-:Y:S01]  /*4390*/  UPRMT UR4, UR34, 0x654, UR7 ;  /* 0x0000065422047896 */ /* 0x000fe20008000007 */
[----:B--2---:R-:W-:-:S03]  /*43a0*/  IMAD.SHL.U32 R5, R6, 0x20, RZ ;  /* 0x0000002006057824 */ /* 0x004fc600078e00ff */
[-C--:B------:R-:W-:Y:S02]  /*43b0*/  SHF.L.U32 R4, R4, R6.reuse, RZ ;  /* 0x0000000604047219 */ /* 0x080fe400000006ff */
[----:B------:R-:W-:Y:S01]  /*43c0*/  SHF.L.U32 R6, R0, R6, RZ ;  /* 0x0000000600067219 */ /* 0x000fe200000006ff */
[----:B------:R2:W-:Y:S04]  /*43d0*/  STS [UR6+0x280], R5 ;  /* 0x00028005ff007988 */ /* 0x0005e80008000806 */
[----:B------:R2:W-:Y:S04]  /*43e0*/  ATOMS.OR RZ, [UR5+0x14], R4 ;  /* 0x00001404ffff798c */ /* 0x0005e8000b000005 */
[----:B------:R2:W-:Y:S01]  /*43f0*/  ATOMS.OR RZ, [UR5+0x18], R6 ;  /* 0x00001806ffff798c */ /* 0x0005e2000b000005 */
[----:B------:R-:W-:Y:S03]  /*4400*/  SYNCS.ARRIVE.TRANS64.RED.A1T0 RZ, [UR4], RZ ;  /* 0x000000ffffff79a7 */ /* 0x000fe60008100404 */
[----:B------:R2:W-:Y:S01]  /*4410*/  ATOMS.XOR RZ, [UR5+0x10], R0 ;  /* 0x00001000ffff798c */ /* 0x0005e2000b800005 */
[----:B------:R-:W-:Y:S05]  /*4420*/  BRA `(.L_x_86) ;  /* 0x0000000000107947 */ /* 0x000fea0003800000 */
.L_x_79:
[----:B------:R-:W-:Y:S02]  /*4430*/  MOV R0, 0xffffffff ;  /* 0xffffffff00007802 */ /* 0x000fe40000000f00 */
[----:B------:R-:W-:-:S03]  /*4440*/  MOV R4, 0x4470 ;  /* 0x0000447000047802 */ /* 0x000fc60000000f00 */
[----:B------:R1:W-:Y:S04]  /*4450*/  STS [UR6+0x280], R0 ;  /* 0x00028000ff007988 */ /* 0x0003e80008000806 */
[----:B-1---5:R-:W-:Y:S05]  /*4460*/  CALL.REL.NOINC `($__internal_1_$__cuda_sm10x_tcgen05_guardrail_trap_phase_invalid_during_alloc) ;  /* 0x0000005c00387944 */ /* 0x022fea0003c00000 */
.L_x_86:
[----:B------:R-:W-:Y:S05]  /*4470*/  WARPSYNC.ALL ;  /* 0x0000000000007948 */ /* 0x000fea0003800000 */
[----:B------:R-:W3:Y:S01]  /*4480*/  S2UR UR4, SR_CgaCtaId ;  /* 0x00000000000479c3 */ /* 0x000ee20000008800 */
[----:B------:R-:W-:Y:S01]  /*4490*/  UMOV UR17, 0x400 ;  /* 0x0000040000117882 */ /* 0x000fe20000000000 */
[----:B------:R-:W-:-:S06]  /*44a0*/  NOP ;  /* 0x0000000000007918 */ /* 0x000fcc0000000000 */
[----:B------:R-:W-:Y:S06]  /*44b0*/  BAR.ARV 0x6, 0xa0 ;  /* 0x0182800000007b1d */ /* 0x000fec0000002000 */
[----:B------:R-:W4:Y:S01]  /*44c0*/  LDCU UR6, c[0x0][0x38c] ;  /* 0x00007180ff0677ac */ /* 0x000f220008000800 */
[----:B------:R-:W-:Y:S01]  /*44d0*/  LOP3.LUT R3, R3, 0xffff, RZ, 0xc0, !PT ;  /* 0x0000ffff03037812 */ /* 0x000fe200078ec0ff */
[----:B-1----:R-:W-:Y:S01]  /*44e0*/  IMAD.MOV.U32 R9, RZ, RZ, 0x1 ;  /* 0x00000001ff097424 */ /* 0x002fe200078e00ff */
[----:B------:R-:W-:Y:S01]  /*44f0*/  LOP3.LUT R2, R2, 0xffff, RZ, 0xc0, !PT ;  /* 0x0000ffff02027812 */ /* 0x000fe200078ec0ff */
[----:B------:R-:W-:Y:S01]  /*4500*/  IMAD.MOV.U32 R8, RZ, RZ, RZ ;  /* 0x000000ffff087224 */ /* 0x000fe200078e00ff */
[----:B------:R-:W-:Y:S01]  /*4510*/  R2UR UR20, R3 ;  /* 0x00000000031472ca */ /* 0x000fe200000e0000 */
[----:B------:R-:W-:Y:S01]  /*4520*/  UMOV UR24, URZ ;  /* 0x000000ff00187c82 */ /* 0x000fe20008000000 */
[----:B------:R-:W-:-:S02]  /*4530*/  R2UR UR30, R2 ;  /* 0x00000000021e72ca */ /* 0x000fc400000e0000 */
[----:B------:R-:W-:Y:S01]  /*4540*/  CS2R R2, SRZ ;  /* 0x0000000000027805 */ /* 0x000fe2000001ff00 */
[----:B------:R-:W-:Y:S01]  /*4550*/  UMOV UR15, URZ ;  /* 0x000000ff000f7c82 */ /* 0x000fe20008000000 */
[----:B---3--:R-:W-:Y:S01]  /*4560*/  ULEA UR17, UR4, UR17, 0x18 ;  /* 0x0000001104117291 */ /* 0x008fe2000f8ec0ff */
[----:B------:R-:W-:Y:S01]  /*4570*/  UMOV UR14, URZ ;  /* 0x000000ff000e7c82 */ /* 0x000fe20008000000 */
[----:B------:R-:W-:Y:S02]  /*4580*/  UISETP.NE.AND UP3, UPT, UR33, URZ, UPT ;  /* 0x000000ff2100728c */ /* 0x000fe4000bf65270 */
[----:B------:R-:W-:Y:S02]  /*4590*/  UIADD3 UR5, UPT, UPT, UR17, 0x4400, URZ ;  /* 0x0000440011057890 */ /* 0x000fe4000fffe0ff */
[----:B------:R-:W-:-:S03]  /*45a0*/  UIADD3 UR4, UPT, UPT, UR17, 0x1e400, URZ ;  /* 0x0001e40011047890 */ /* 0x000fc6000fffe0ff */
[----:B--2---:R-:W1:Y:S01]  /*45b0*/  LDS R0, [UR17+0x280] ;  /* 0x00028011ff007984 */ /* 0x004e620008000800 */
[----:B----4-:R-:W-:Y:S02]  /*45c0*/  UIADD3 UR6, UPT, UPT, UR6, 0x3f, URZ ;  /* 0x0000003f06067890 */ /* 0x010fe4000fffe0ff */
[----:B------:R-:W-:Y:S02]  /*45d0*/  USHF.R.U32.HI UR5, URZ, 0x4, UR5 ;  /* 0x00000004ff057899 */ /* 0x000fe40008011605 */
[----:B------:R-:W-:Y:S02]  /*45e0*/  USHF.R.S32.HI UR25, URZ, 0x1f, UR6 ;  /* 0x0000001fff197899 */ /* 0x000fe40008011406 */
[----:B------:R-:W-:Y:S02]  /*45f0*/  USHF.R.U32.HI UR4, URZ, 0x4, UR4 ;  /* 0x00000004ff047899 */ /* 0x000fe40008011604 */
[----:B------:R-:W-:Y:S02]  /*4600*/  ULEA.HI UR25, UR25, UR6, URZ, 0x6 ;  /* 0x0000000619197291 */ /* 0x000fe4000f8f30ff */
[----:B------:R-:W-:-:S02]  /*4610*/  ULOP3.LUT UR5, UR5, 0x3fff, URZ, 0xc0, !UPT ;  /* 0x00003fff05057892 */ /* 0x000fc4000f8ec0ff */
[----:B------:R-:W-:Y:S02]  /*4620*/  USHF.R.S32.HI UR25, URZ, 0x6, UR25 ;  /* 0x00000006ff197899 */ /* 0x000fe40008011419 */
[----:B------:R-:W-:Y:S02]  /*4630*/  ULOP3.LUT UR22, UR4, 0x3fff, URZ, 0xc0, !UPT ;  /* 0x00003fff04167892 */ /* 0x000fe4000f8ec0ff */
[----:B------:R-:W-:Y:S02]  /*4640*/  UISETP.LT.AND UP0, UPT, UR25, 0x1, UPT ;  /* 0x000000011900788c */ /* 0x000fe4000bf01270 */
[----:B------:R-:W-:Y:S02]  /*4650*/  ULOP3.LUT UR21, UR5, 0x10000, URZ, 0xfc, !UPT ;  /* 0x0001000005157892 */ /* 0x000fe4000f8efcff */
[----:B------:R-:W-:Y:S02]  /*4660*/  ULOP3.LUT UR22, UR22, 0x10000, URZ, 0xfc, !UPT ;  /* 0x0001000016167892 */ /* 0x000fe4000f8efcff */
[----:B------:R-:W-:Y:S01]  /*4670*/  USEL UR31, UR25, 0x1, !UP0 ;  /* 0x00000001191f7887 */ /* 0x000fe2000c000000 */
[----:B------:R-:W-:Y:S01]  /*4680*/  UMOV UR28, 0x0 ;  /* 0x00000000001c7882 */ /* 0x000fe20000000000 */
[----:B------:R-:W-:Y:S01]  /*4690*/  UMOV UR29, 0x82004a0 ;  /* 0x082004a0001d7882 */ /* 0x000fe20000000000 */
[----:B------:R-:W-:Y:S01]  /*46a0*/  UMOV UR26, 0x0 ;  /* 0x00000000001a7882 */ /* 0x000fe20000000000 */
[----:B------:R-:W-:Y:S01]  /*46b0*/  UMOV UR27, 0x82004a0 ;  /* 0x082004a0001b7882 */ /* 0x000fe20000000000 */
[----:B-1----:R-:W-:-:S15]  /*46c0*/  R2UR UR32, R0 ;  /* 0x00000000002072ca */ /* 0x002fde00000e0000 */
.L_x_97:
[C---:B------:R-:W-:Y:S02]  /*46d0*/  LEA R0, R8.reuse, UR17, 0x3 ;  /* 0x0000001108007c11 */ /* 0x040fe4000f8e18ff */
[----:B------:R-:W-:Y:S02]  /*46e0*/  SHF.L.U32 R4, R3, 0x1f, RZ ;  /* 0x0000001f03047819 */ /* 0x000fe400000006ff */
[----:B------:R-:W-:Y:S02]  /*46f0*/  LEA R5, R8, UR17, 0x4 ;  /* 0x0000001108057c11 */ /* 0x000fe4000f8e20ff */
[----:B------:R-:W1:Y:S02]  /*4700*/  SYNCS.PHASECHK.TRANS64.TRYWAIT P0, [R0+URZ+0x1d0], R4 ;  /* 0x0001d004000075a7 */ /* 0x000e6400080011ff */
[----:B-1-3--:R-:W-:Y:S05]  /*4710*/  @!P0 BRA `(.L_x_90) ;  /* 0x0000005400188947 */ /* 0x00afea0003800000 */
.L_x_208:
[----:B-1----:R-:W1:Y:S01]  /*4720*/  LDS.128 R4, [R5+0x260] ;  /* 0x0002600005047984 */ /* 0x002e620000000c00 */
[----:B------:R-:W-:Y:S02]  /*4730*/  VIADD R0, R0, 0x1e0 ;  /* 0x000001e000007836 */ /* 0x000fe40000000000 */
[----:B------:R-:W-:Y:S01]  /*4740*/  VIADD R8, R8, 0x1 ;  /* 0x0000000108087836 */ /* 0x000fe20000000000 */
[----:B------:R-:W-:Y:S01]  /*4750*/  @!PT LDS RZ, [RZ] ;  /* 0x00000000fffff984 */ /* 0x000fe20000000800 */
[----:B------:R-:W-:Y:S01]  /*4760*/  @!PT LDS RZ, [RZ] ;  /* 0x00000000fffff984 */ /* 0x000fe20000000800 */
[----:B------:R-:W-:Y:S01]  /*4770*/  @!PT LDS RZ, [RZ] ;  /* 0x00000000fffff984 */ /* 0x000fe20000000800 */
[----:B------:R-:W-:Y:S01]  /*4780*/  @!PT LDS RZ, [RZ] ;  /* 0x00000000fffff984 */ /* 0x000fe20000000800 */
[----:B------:R2:W-:Y:S06]  /*4790*/  MEMBAR.ALL.CTA ;  /* 0x0000000000007992 */ /* 0x0005ec0000008000 */
[----:B--2---:R-:W2:Y:S01]  /*47a0*/  FENCE.VIEW.ASYNC.S ;  /* 0x00000000000073c6 */ /* 0x004ea20000000000 */
[----:B------:R-:W-:-:S04]  /*47b0*/  PRMT R0, RZ, 0x654, R0 ;  /* 0x00000654ff007816 */ /* 0x000fc80000000000 */
[----:B--2---:R2:W-:Y:S01]  /*47c0*/  SYNCS.ARRIVE.TRANS64.RED.A1T0 RZ, [R0+URZ], RZ ;  /* 0x000000ff00ff79a7 */ /* 0x0045e200081004ff */
[----:B-1----:R-:W-:Y:S01]  /*47d0*/  LOP3.LUT P1, RZ, R6, 0x1, RZ, 0xc0, !PT ;  /* 0x0000000106ff7812 */ /* 0x002fe2000782c0ff */
[----:B--2---:R-:W-:-:S12]  /*47e0*/  BRA.U UP3, `(.L_x_91) ;  /* 0x0000000103e07547 */ /* 0x004fd8000b800000 */
[----:B------:R-:W1:Y:S01]  /*47f0*/  LDCU UR4, c[0x0][0x38c] ;  /* 0x00007180ff0477ac */ /* 0x000e620008000800 */
[----:B------:R-:W-:Y:S02]  /*4800*/  PLOP3.LUT P2, PT, PT, PT, PT, 0x80, 0x8 ;  /* 0x000000000008781c */ /* 0x000fe40003f4f070 */
[----:B------:R-:W-:Y:S01]  /*4810*/  SHF.L.U32 R4, R9, 0x1f, RZ ;  /* 0x0000001f09047819 */ /* 0x000fe200000006ff */
[----:B------:R-:W-:Y:S02]  /*4820*/  ULEA UR23, UR24, UR17, 0x3 ;  /* 0x0000001118177291 */ /* 0x000fe4000f8e18ff */
[----:B------:R-:W-:Y:S02]  /*4830*/  ULEA UR18, UR24, UR32, 0x6 ;  /* 0x0000002018127291 */ /* 0x000fe4000f8e30ff */
[----:B-1----:R-:W-:-:S06]  /*4840*/  UISETP.GE.AND UP0, UPT, UR4, 0x1, UPT ;  /* 0x000000010400788c */ /* 0x002fcc000bf06270 */
[----:B------:R-:W-:-:S05]  /*4850*/  PLOP3.LUT P0, PT, PT, PT, UP0, 0x80, 0x8 ;  /* 0x000000000008781c */ /* 0x000fca0003f0f008 */
[----:B------:R-:W-:-:S08]  /*4860*/  @UP0 ULEA UR4, UR15, UR17, 0x3 ;  /* 0x000000110f040291 */ /* 0x000fd0000f8e18ff */
[----:B------:R-:W-:-:S04]  /*4870*/  @P0 SHF.L.U32 R0, R2, 0x1f, RZ ;  /* 0x0000001f02000819 */ /* 0x000fc800000006ff */
[----:B------:R1:W2:Y:S01]  /*4880*/  @P0 SYNCS.PHASECHK.TRANS64.TRYWAIT P2, [UR4], R0 ;  /* 0x00000000ff0005a7 */ /* 0x0002a20008041104 */
[----:B------:R-:W3:Y:S02]  /*4890*/  SYNCS.PHASECHK.TRANS64.TRYWAIT P0, [UR23+0x210], R4 ;  /* 0x00021004ff0075a7 */ /* 0x000ee40008001117 */
[----:B-123--:R-:W-:Y:S05]  /*48a0*/  @!P0 BRA `(.L_x_92) ;  /* 0x0000005000c88947 */ /* 0x00efea0003800000 */
.L_x_210:
[----:B------:R-:W-:Y:S01]  /*48b0*/  UMOV UR19, UR14 ;  /* 0x0000000e00137c82 */ /* 0x000fe20008000000 */
[----:B------:R-:W-:Y:S05]  /*48c0*/  BRA.U !UP0, `(.L_x_93) ;  /* 0x0000000108987547 */ /* 0x000fea000b800000 */
[----:B------:R-:W-:Y:S02]  /*48d0*/  UIADD3 UR19, UPT, UPT, UR31, UR14, URZ ;  /* 0x0000000e1f137290 */ /* 0x000fe4000fffe0ff */
[----:B------:R-:W-:Y:S01]  /*48e0*/  UPLOP3.LUT UP2, UPT, UPT, UPT, UPT, 0x40, 0x4 ;  /* 0x000000000004789c */ /* 0x000fe20003f4e870 */
[----:B------:R-:W-:Y:S01]  /*48f0*/  UMOV UR16, UR25 ;  /* 0x0000001900107c82 */ /* 0x000fe20008000000 */
[----:B------:R-:W-:-:S09]  /*4900*/  UMOV UR6, UR15 ;  /* 0x0000000f00067c82 */ /* 0x000fd20008000000 */
.L_x_96:
[----:B--2---:R-:W-:Y:S01]  /*4910*/  ULEA UR5, UR6, UR17, 0x3 ;  /* 0x0000001106057291 */ /* 0x004fe2000f8e18ff */
[----:B---3--:R-:W-:Y:S11]  /*4920*/  @P2 BRA `(.L_x_94) ;  /* 0x00000000000c2947 */ /* 0x008ff60003800000 */
[----:B-1----:R-:W-:Y:S04]  /*4930*/  SHF.L.U32 R4, R2, 0x1f, RZ ;  /* 0x0000001f02047819 */ /* 0x002fe800000006ff */
[----:B------:R-:W1:Y:S02]  /*4940*/  SYNCS.PHASECHK.TRANS64.TRYWAIT P0, [UR5], R4 ;  /* 0x00000004ff0075a7 */ /* 0x000e640008001105 */
[----:B-1----:R-:W-:Y:S05]  /*4950*/  @!P0 BRA `(.L_x_95) ;  /* 0x0000005000b48947 */ /* 0x002fea0003800000 */
.L_x_94:
[----:B------:R-:W-:Y:S01]  /*4960*/  UISETP.NE.AND UP0, UPT, UR16, 0x1, UPT ;  /* 0x000000011000788c */ /* 0x000fe2000bf05270 */
[----:B------:R-:W-:Y:S01]  /*4970*/  PLOP3.LUT P2, PT, PT, PT, PT, 0x80, 0x8 ;  /* 0x000000000008781c */ /* 0x000fe20003f4f070 */
[----:B------:R-:W-:Y:S02]  /*4980*/  UIADD3 UR4, UPT, UPT, UR6, 0x1, URZ ;  /* 0x0000000106047890 */ /* 0x000fe4000fffe0ff */
[----:B------:R-:W-:Y:S02]  /*4990*/  ULEA UR12, UR6, UR22, 0x8 ;  /* 0x00000016060c7291 */ /* 0x000fe4000f8e40ff */
[----:B------:R-:W-:Y:S01]  /*49a0*/  UISETP.NE.AND UP1, UPT, UR4, 0x1a, UPT ;  /* 0x0000001a0400788c */ /* 0x000fe2000bf25270 */
[----:B------:R-:W-:Y:S01]  /*49b0*/  PLOP3.LUT P0, PT, PT, PT, UP0, 0x80, 0x8 ;  /* 0x000000000008781c */ /* 0x000fe20003f0f008 */
[----:B------:R-:W-:Y:S02]  /*49c0*/  UIADD3 UR10, UPT, UPT, UR12, 0x2, URZ ;  /* 0x000000020c0a7890 */ /* 0x000fe4000fffe0ff */
[----:B------:R-:W-:Y:S02]  /*49d0*/  USEL UR7, URZ, 0x1, UP1 ;  /* 0x00000001ff077887 */ /* 0x000fe40008800000 */
[----:B------:R-:W-:Y:S02]  /*49e0*/  USEL UR15, UR4, URZ, UP1 ;  /* 0x000000ff040f7287 */ /* 0x000fe40008800000 */
[----:B------:R-:W-:Y:S02]  /*49f0*/  UIADD3 UR14, UPT, UPT, UR14, 0x1, URZ ;  /* 0x000000010e0e7890 */ /* 0x000fe4000fffe0ff */
[----:B------:R-:W-:Y:S01]  /*4a00*/  @UP0 ULEA UR4, UR15, UR17, 0x3 ;  /* 0x000000110f040291 */ /* 0x000fe2000f8e18ff */
[----:B------:R-:W-:Y:S01]  /*4a10*/  LOP3.LUT R2, R2, UR7, RZ, 0x3c, !PT ;  /* 0x0000000702027c12 */ /* 0x000fe2000f8e3cff */
[----:B------:R-:W-:Y:S01]  /*4a20*/  UIADD3 UR7, UPT, UPT, UR5, 0xd0, URZ ;  /* 0x000000d005077890 */ /* 0x000fe2000fffe0ff */
[----:B------:R-:W-:Y:S02]  /*4a30*/  UMOV UR13, 0x80004020 ;  /* 0x80004020000d7882 */ /* 0x000fe40000000000 */
[----:B-1----:R-:W-:Y:S01]  /*4a40*/  @P0 SHF.L.U32 R0, R2, 0x1f, RZ ;  /* 0x0000001f02000819 */ /* 0x002fe200000006ff */
[----:B------:R-:W-:Y:S01]  /*4a50*/  UMOV UR5, 0x80004020 ;  /* 0x8000402000057882 */ /* 0x000fe20000000000 */
[----:B------:R-:W-:Y:S01]  /*4a60*/  UMOV UR11, 0x80004020 ;  /* 0x80004020000b7882 */ /* 0x000fe20000000000 */
[----:B------:R-:W-:Y:S01]  /*4a70*/  UMOV UR9, 0x80004020 ;  /* 0x8000402000097882 */ /* 0x000fe20000000000 */
[----:B------:R2:W3:Y:S01]  /*4a80*/  @P0 SYNCS.PHASECHK.TRANS64.TRYWAIT P2, [UR4], R0 ;  /* 0x00000000ff0005a7 */ /* 0x0004e20008041104 */
[----:B------:R-:W-:Y:S02]  /*4a90*/  ULEA UR4, UR6, UR21, 0x8 ;  /* 0x0000001506047291 */ /* 0x000fe4000f8e40ff */
[----:B------:R-:W-:Y:S02]  /*4aa0*/  UISETP.NE.AND UP0, UPT, UR14, UR19, UPT ;  /* 0x000000130e00728c */ /* 0x000fe4000bf05270 */
[----:B------:R-:W-:Y:S02]  /*4ab0*/  UIADD3 UR8, UPT, UPT, UR4, 0x2, URZ ;  /* 0x0000000204087890 */ /* 0x000fe4000fffe0ff */
[----:B------:R-:W-:Y:S01]  /*4ac0*/  UIADD3 UR16, UPT, UPT, UR16, -0x1, URZ ;  /* 0xffffffff10107890 */ /* 0x000fe2000fffe0ff */
[----:B------:R-:W-:Y:S02]  /*4ad0*/  UMOV UR6, UR15 ;  /* 0x0000000f00067c82 */ /* 0x000fe40008000000 */
[----:B------:R2:W-:Y:S01]  /*4ae0*/  UTCIMMA.2CTA gdesc[UR4], gdesc[UR12], tmem[UR18], tmem[UR28], idesc[UR29], UP2 ;  /* 0x00ff1c0c040075ea */ /* 0x0005e20009200112 */
[----:B------:R-:W-:Y:S03]  /*4af0*/  UPLOP3.LUT UP2, UPT, UPT, UPT, UPT, 0x80, 0x8 ;  /* 0x000000000008789c */ /* 0x000fe60003f4f070 */
[----:B------:R2:W-:Y:S01]  /*4b00*/  UTCIMMA.2CTA gdesc[UR8], gdesc[UR10], tmem[UR18], tmem[UR26], idesc[UR27], UPT ;  /* 0x00ff1a0a080075ea */ /* 0x0005e2000ba00112 */
[----:B------:R2:W-:Y:S01]  /*4b10*/  UTCBAR.2CTA.MULTICAST [UR7], URZ, UR20 ;  /* 0x000000ff070073e9 */ /* 0x0005e20008200814 */
[----:B------:R-:W-:Y:S06]  /*4b20*/  BRA.U UP0, `(.L_x_96) ;  /* 0xfffffffd00787547 */ /* 0x000fec000b83ffff */
.L_x_93:
[----:B--2---:R-:W-:Y:S01]  /*4b30*/  UIADD3 UR4, UPT, UPT, UR23, 0x1f0, URZ ;  /* 0x000001f017047890 */ /* 0x004fe2000fffe0ff */
[----:B------:R-:W-:-:S08]  /*4b40*/  UMOV UR14, UR19 ;  /* 0x00000013000e7c82 */ /* 0x000fd00008000000 */
[----:B------:R2:W-:Y:S01]  /*4b50*/  UTCBAR.2CTA.MULTICAST [UR4], URZ, UR30 ;  /* 0x000000ff040073e9 */ /* 0x0005e2000820081e */
[----:B------:R-:W-:Y:S02]  /*4b60*/  NOP ;  /* 0x0000000000007918 */ /* 0x000fe40000000000 */
.L_x_91:
[----:B--2---:R-:W-:Y:S01]  /*4b70*/  UIADD3 UR4, UPT, UPT, UR24, 0x1, URZ ;  /* 0x0000000118047890 */ /* 0x004fe2000fffe0ff */
[----:B------:R-:W-:-:S03]  /*4b80*/  ISETP.NE.AND P0, PT, R8, 0x2, PT ;  /* 0x000000020800780c */ /* 0x000fc60003f05270 */
[----:B------:R-:W-:Y:S01]  /*4b90*/  UISETP.NE.AND UP0, UPT, UR4, 0x4, UPT ;  /* 0x000000040400788c */ /* 0x000fe2000bf05270 */
[----:B-1----:R-:W-:Y:S02]  /*4ba0*/  SEL R0, RZ, 0x1, P0 ;  /* 0x00000001ff007807 */ /* 0x002fe40000000000 */
[----:B------:R-:W-:Y:S01]  /*4bb0*/  SEL R8, R8, RZ, P0 ;  /* 0x000000ff08087207 */ /* 0x000fe20000000000 */
[----:B------:R-:W-:Y:S01]  /*4bc0*/  USEL UR5, URZ, 0x1, UP0 ;  /* 0x00000001ff057887 */ /* 0x000fe20008000000 */
[----:B------:R-:W-:Y:S01]  /*4bd0*/  LOP3.LUT R3, R3, R0, RZ, 0x3c, !PT ;  /* 0x0000000003037212 */ /* 0x000fe200078e3cff */
[----:B------:R-:W-:-:S04]  /*4be0*/  USEL UR24, UR4, URZ, UP0 ;  /* 0x000000ff04187287 */ /* 0x000fc80008000000 */
[----:B------:R-:W-:Y:S01]  /*4bf0*/  LOP3.LUT R9, R9, UR5, RZ, 0x3c, !PT ;  /* 0x0000000509097c12 */ /* 0x000fe2000f8e3cff */
[----:B------:R-:W-:Y:S07]  /*4c00*/  @P1 BRA `(.L_x_97) ;  /* 0xfffffff800b01947 */ /* 0x000fee000383ffff */
[----:B------:R-:W1:Y:S01]  /*4c10*/  S2UR UR8, SR_CgaCtaId ;  /* 0x00000000000879c3 */ /* 0x000e620000008800 */
[----:B------:R-:W-:Y:S01]  /*4c20*/  ELECT P0, URZ, PT ;  /* 0x0000000000ff782f */ /* 0x000fe20003800000 */
[----:B------:R-:W-:Y:S01]  /*4c30*/  HFMA2 R0, -RZ, RZ, 0, 5.9604644775390625e-08 ;  /* 0x00000001ff007431 */ /* 0x000fe200000001ff */
[----:B------:R-:W-:-:S05]  /*4c40*/  UMOV UR4, 0x40 ;  /* 0x0000004000047882 */ /* 0x000fca0000000000 */
[----:B------:R-:W-:Y:S01]  /*4c50*/  UVIRTCOUNT.DEALLOC.SMPOOL 0x80 ;  /* 0x000000800000784c */ /* 0x000fe20000000000 */
[----:B------:R-:W-:Y:S02]  /*4c60*/  UISETP.NE.AND UP1, UPT, UR33, URZ, UPT ;  /* 0x000000ff2100728c */ /* 0x000fe4000bf25270 */
[----:B-1----:R-:W-:-:S09]  /*4c70*/  ULEA UR8, UR8, UR4, 0x18 ;  /* 0x0000000408087291 */ /* 0x002fd2000f8ec0ff */
[----:B------:R1:W-:Y:S01]  /*4c80*/  @P0 STS.U8 [UR8+0x1c], R0 ;  /* 0x00001c00ff000988 */ /* 0x0003e20008000008 */
[----:B------:R-:W-:Y:S05]  /*4c90*/  BRA.U UP1, `(.L_x_98) ;  /* 0x0000000101a07547 */ /* 0x000fea000b800000 */
[----:B------:R-:W-:Y:S01]  /*4ca0*/  UIADD3 UR7, UPT, UPT, UR17, 0x210, URZ ;  /* 0x0000021011077890 */ /* 0x000fe2000fffe0ff */
[----:B------:R-:W-:-:S03]  /*4cb0*/  SHF.L.U32 R2, R9, 0x1f, RZ ;  /* 0x0000001f09027819 */ /* 0x000fc600000006ff */
[----:B------:R-:W-:-:S09]  /*4cc0*/  ULEA UR4, UR24, UR7, 0x3 ;  /* 0x0000000718047291 */ /* 0x000fd2000f8e18ff */
[----:B------:R-:W2:Y:S02]  /*4cd0*/  SYNCS.PHASECHK.TRANS64.TRYWAIT P0, [UR4], R2 ;  /* 0x00000002ff0075a7 */ /* 0x000ea40008001104 */
[----:B--2---:R-:W-:Y:S05]  /*4ce0*/  @!P0 BRA `(.L_x_99) ;  /* 0x0000004c00e88947 */ /* 0x004fea0003800000 */
.L_x_213:
        /* <DEDUP_REMOVED lines=9> */
.L_x_215:
        /* <DEDUP_REMOVED lines=9> */
.L_x_217:
[----:B------:R-:W-:-:S04]  /*4e10*/  UIADD3 UR4, UPT, UPT, UR4, 0x1, URZ ;  /* 0x0000000104047890 */ /* 0x000fc8000fffe0ff */
[----:B------:R-:W-:-:S04]  /*4e20*/  UISETP.NE.AND UP0, UPT, UR4, 0x4, UPT ;  /* 0x000000040400788c */ /* 0x000fc8000bf05270 */
[----:B------:R-:W-:Y:S02]  /*4e30*/  USEL UR5, URZ, 0x1, UP0 ;  /* 0x00000001ff057887 */ /* 0x000fe40008000000 */
[----:B------:R-:W-:-:S04]  /*4e40*/  USEL UR4, UR4, URZ, UP0 ;  /* 0x000000ff04047287 */ /* 0x000fc80008000000 */
[----:B------:R-:W-:Y:S01]  /*4e50*/  ULEA UR4, UR4, UR7, 0x3 ;  /* 0x0000000704047291 */ /* 0x000fe2000f8e18ff */
[----:B------:R-:W-:-:S04]  /*4e60*/  LOP3.LUT R2, R2, UR5, RZ, 0x3c, !PT ;  /* 0x0000000502027c12 */ /* 0x000fc8000f8e3cff */
[----:B------:R-:W-:Y:S01]  /*4e70*/  SHF.L.U32 R2, R2, 0x1f, RZ ;  /* 0x0000001f02027819 */ /* 0x000fe200000006ff */
[----:B-1----:R-:W-:-:S04]  /*4e80*/  IMAD.U32 R0, RZ, RZ, UR4 ;  /* 0x00000004ff007e24 */ /* 0x002fc8000f8e00ff */
[----:B------:R1:W2:Y:S03]  /*4e90*/  SYNCS.PHASECHK.TRANS64.TRYWAIT P0, [R0+URZ], R2 ;  /* 0x00000002000075a7 */ /* 0x0002a600080011ff */
[----:B--2---:R-:W-:Y:S05]  /*4ea0*/  @!P0 NANOSLEEP.SYNCS 0x989680 ;  /* 0x009896800000895d */ /* 0x004fea0003900000 */
[----:B------:R-:W2:Y:S02]  /*4eb0*/  @!P0 SYNCS.PHASECHK.TRANS64 P0, [R0+URZ], R2 ;  /* 0x00000002000085a7 */ /* 0x000ea400080010ff */
[----:B--2---:R-:W-:Y:S05]  /*4ec0*/  @P0 BRA `(.L_x_102) ;  /* 0x0000000000200947 */ /* 0x004fea0003800000 */
.L_x_103:
[----:B--2---:R2:W4:Y:S02]  /*4ed0*/  SYNCS.PHASECHK.TRANS64.TRYWAIT P0, [R0+URZ], R2 ;  /* 0x00000002000075a7 */ /* 0x00452400080011ff */
[----:B----4-:R-:W-:Y:S05]  /*4ee0*/  @!P0 NANOSLEEP.SYNCS 0x989680 ;  /* 0x009896800000895d */ /* 0x010fea0003900000 */
[----:B------:R-:W4:Y:S02]  /*4ef0*/  @!P0 SYNCS.PHASECHK.TRANS64 P0, [R0+URZ], R2 ;  /* 0x00000002000085a7 */ /* 0x000f2400080010ff */
[----:B----4-:R-:W-:Y:S05]  /*4f00*/  @!P0 BRA `(.L_x_103) ;  /* 0xfffffffc00f08947 */ /* 0x010fea000383ffff */
[----:B------:R-:W-:Y:S05]  /*4f10*/  BRA `(.L_x_102) ;  /* 0x00000000000c7947 */ /* 0x000fea0003800000 */
.L_x_98:
[----:B------:R-:W-:-:S04]  /*4f20*/  UIADD3 UR4, UPT, UPT, UR17, 0x250, URZ ;  /* 0x0000025011047890 */ /* 0x000fc8000fffe0ff */
[----:B------:R-:W-:-:S09]  /*4f30*/  UPRMT UR4, UR34, 0x654, UR4 ;  /* 0x0000065422047896 */ /* 0x000fd20008000004 */
[----:B------:R-:W-:Y:S03]  /*4f40*/  SYNCS.ARRIVE.TRANS64.RED.A1T0 RZ, [UR4], RZ ;  /* 0x000000ffffff79a7 */ /* 0x000fe60008100404 */
.L_x_102:
[----:B-12---:R-:W-:Y:S01]  /*4f50*/  SHF.L.U32 R2, RZ, 0x1f, RZ ;  /* 0x0000001fff027819 */ /* 0x006fe200000006ff */
[----:B------:R-:W-:Y:S01]  /*4f60*/  UIADD3 UR4, UPT, UPT, UR17, 0x250, URZ ;  /* 0x0000025011047890 */ /* 0x000fe2000fffe0ff */
[----:B------:R-:W-:Y:S02]  /*4f70*/  PLOP3.LUT P0, PT, PT, PT, UP1, 0x80, 0x8 ;  /* 0x000000000008781c */ /* 0x000fe40003f0f018 */
[----:B------:R-:W1:Y:S02]  /*4f80*/  SYNCS.PHASECHK.TRANS64.TRYWAIT P1, [UR17+0x250], R2 ;  /* 0x00025002ff0075a7 */ /* 0x000e640008021111 */
[----:B-1----:R-:W-:Y:S09]  /*4f90*/  @!P1 BRA `(.L_x_104) ;  /* 0x0000004c00849947 */ /* 0x002ff20003800000 */
.L_x_219:
[----:B------:R-:W-:Y:S01]  /*4fa0*/  @!UP1 UPRMT UR4, UR34, 0x654, UR4 ;  /* 0x0000065422049896 */ /* 0x000fe20008000004 */
[----:B------:R-:W-:Y:S01]  /*4fb0*/  UMOV UR5, 0xffff ;  /* 0x0000ffff00057882 */ /* 0x000fe20000000000 */
[----:B------:R-:W-:-:S07]  /*4fc0*/  UMOV UR6, 0x1 ;  /* 0x0000000100067882 */ /* 0x000fce0000000000 */
[----:B------:R-:W-:Y:S01]  /*4fd0*/  @!P0 SYNCS.ARRIVE.TRANS64.RED.A1T0 RZ, [UR4], RZ ;  /* 0x000000ffffff89a7 */ /* 0x000fe20008100404 */
[----:B------:R-:W-:Y:S01]  /*4fe0*/  NOP ;  /* 0x0000000000007918 */ /* 0x000fe20000000000 */
[----:B-1----:R-:W1:Y:S01]  /*4ff0*/  LDS R0, [UR8+0x14] ;  /* 0x00001408ff007984 */ /* 0x002e620008000800 */
[----:B------:R-:W-:-:S04]  /*5000*/  ULOP3.LUT UR4, UR32, 0xffff, URZ, 0xc0, !UPT ;  /* 0x0000ffff20047892 */ /* 0x000fc8000f8ec0ff */
[----:B------:R-:W-:-:S04]  /*5010*/  USHF.R.U32.HI UR4, URZ, 0x5, UR4 ;  /* 0x00000005ff047899 */ /* 0x000fc80008011604 */
[----:B------:R-:W-:Y:S02]  /*5020*/  USHF.L.U32 UR5, UR5, UR4, URZ ;  /* 0x0000000405057299 */ /* 0x000fe400080006ff */
[----:B------:R-:W-:-:S04]  /*5030*/  USHF.L.U32 UR4, UR6, UR4, URZ ;  /* 0x0000000406047299 */ /* 0x000fc800080006ff */
[----:B-1----:R-:W-:-:S04]  /*5040*/  LOP3.LUT R0, R0, UR5, RZ, 0xc0, !PT ;  /* 0x0000000500007c12 */ /* 0x002fc8000f8ec0ff */
[----:B------:R-:W-:-:S13]  /*5050*/  ISETP.NE.AND P0, PT, R0, UR5, PT ;  /* 0x0000000500007c0c */ /* 0x000fda000bf05270 */
[----:B------:R-:W-:Y:S05]  /*5060*/  @P0 BRA `(.L_x_105) ;  /* 0x0000000000580947 */ /* 0x000fea0003800000 */
[----:B------:R-:W1:Y:S02]  /*5070*/  LDS R0, [UR8+0x18] ;  /* 0x00001808ff007984 */ /* 0x000e640008000800 */
[----:B-1----:R-:W-:-:S04]  /*5080*/  LOP3.LUT R0, R0, UR4, RZ, 0xc0, !PT ;  /* 0x0000000400007c12 */ /* 0x002fc8000f8ec0ff */
[----:B------:R-:W-:-:S13]  /*5090*/  ISETP.NE.AND P0, PT, R0, UR4, PT ;  /* 0x0000000400007c0c */ /* 0x000fda000bf05270 */
[----:B------:R-:W-:Y:S05]  /*50a0*/  @P0 BRA `(.L_x_106) ;  /* 0x00000000003c0947 */ /* 0x000fea0003800000 */
[----:B------:R-:W1:Y:S01]  /*50b0*/  S2R R2, SR_LANEID ;  /* 0x0000000000027919 */ /* 0x000e620000000000 */
[----:B------:R-:W-:-:S06]  /*50c0*/  ULOP3.LUT UR5, URZ, UR5, URZ, 0x33, !UPT ;  /* 0x00000005ff057292 */ /* 0x000fcc000f8e33ff */
[----:B------:R-:W-:-:S04]  /*50d0*/  IMAD.U32 R0, RZ, RZ, UR5 ;  /* 0x00000005ff007e24 */ /* 0x000fc8000f8e00ff */
[----:B------:R2:W4:Y:S02]  /*50e0*/  REDUX UR7, R0 ;  /* 0x00000000000773c4 */ /* 0x0005240000000000 */
[----:B------:R1:W-:Y:S01]  /*50f0*/  UTCATOMSWS.AND URZ, UR5 ;  /* 0x0000000500ff79e3 */ /* 0x0003e20008000000 */
[----:B--2---:R-:W-:Y:S01]  /*5100*/  LOP3.LUT R0, RZ, UR4, RZ, 0x33, !PT ;  /* 0x00000004ff007c12 */ /* 0x004fe2000f8e33ff */
[----:B------:R-:W-:Y:S02]  /*5110*/  VOTEU.ANY UR4, UPT, PT ;  /* 0x0000000000047886 */ /* 0x000fe400038e0100 */
[----:B------:R-:W-:Y:S02]  /*5120*/  UFLO.U32 UR4, UR4 ;  /* 0x00000004000472bd */ /* 0x000fe400080e0000 */
[----:B------:R-:W2:Y:S04]  /*5130*/  REDUX UR6, R0 ;  /* 0x00000000000673c4 */ /* 0x000ea80000000000 */
[----:B-1----:R-:W-:-:S02]  /*5140*/  ISETP.EQ.U32.AND P0, PT, R2, UR4, PT ;  /* 0x0000000402007c0c */ /* 0x002fc4000bf02070 */
[----:B----4-:R-:W-:-:S11]  /*5150*/  MOV R2, UR7 ;  /* 0x0000000700027c02 */ /* 0x010fd60008000f00 */
[----:B------:R1:W-:Y:S01]  /*5160*/  @P0 ATOMS.AND RZ, [UR8+0x14], R2 ;  /* 0x00001402ffff098c */ /* 0x0003e2000a800008 */
[----:B--2---:R-:W-:-:S05]  /*5170*/  IMAD.U32 R0, RZ, RZ, UR6 ;  /* 0x00000006ff007e24 */ /* 0x004fca000f8e00ff */
[----:B------:R1:W-:Y:S01]  /*5180*/  @P0 ATOMS.AND RZ, [UR8+0x18], R0 ;  /* 0x00001800ffff098c */ /* 0x0003e2000a800008 */
[----:B------:R-:W-:Y:S05]  /*5190*/  BRA `(.L_x_107) ;  /* 0x0000000000147947 */ /* 0x000fea0003800000 */
.L_x_106:
[----:B------:R-:W-:Y:S02]  /*51a0*/  MOV R2, 0x51c0 ;  /* 0x000051c000027802 */ /* 0x000fe40000000f00 */
[----:B---3-5:R-:W-:Y:S05]  /*51b0*/  CALL.REL.NOINC `($__internal_0_$__cuda_sm10x_tcgen05_guardrail_trap_col_being_dealloced_not_returned_by_alloc) ;  /* 0x0000004c00d87944 */ /* 0x028fea0003c00000 */
[----:B------:R-:W-:Y:S05]  /*51c0*/  BRA `(.L_x_107) ;  /* 0x0000000000087947 */ /* 0x000fea0003800000 */
.L_x_105:
[----:B------:R-:W-:Y:S02]  /*51d0*/  MOV R2, 0x51f0 ;  /* 0x000051f000027802 */ /* 0x000fe40000000f00 */
[----:B---3-5:R-:W-:Y:S05]  /*51e0*/  CALL.REL.NOINC `($__internal_2_$__cuda_sm10x_tcgen05_guardrail_trap_unallocated_columns_being_dealloced) ;  /* 0x0000004c00e47944 */ /* 0x028fea0003c00000 */
.L_x_107:
[----:B------:R-:W-:Y:S01]  /*51f0*/  NOP ;  /* 0x0000000000007918 */ /* 0x000fe20000000000 */
[----:B------:R-:W-:Y:S05]  /*5200*/  EXIT ;  /* 0x000000000000794d */ /* 0x000fea0003800000 */
.L_x_78:
[----:B------:R-:W-:-:S09]  /*5210*/  UISETP.NE.OR UP0, UPT, UR25, 0x3, !UP3 ;  /* 0x000000031900788c */ /* 0x000fd2000df05670 */
[----:B------:R-:W-:Y:S05]  /*5220*/  BRA.U UP0, `(.L_x_108) ;  /* 0x0000000d00b47547 */ /* 0x000fea000b800000 */
[----:B------:R-:W1:Y:S01]  /*5230*/  LDCU UR31, c[0x0][0x370] ;  /* 0x00006e00ff1f77ac */ /* 0x000e620008000800 */
[----:B------:R-:W2:Y:S01]  /*5240*/  LDC.64 R16, c[0x0][0x348] ;  /* 0x0000d200ff107b82 */ /* 0x000ea20000000a00 */
[----:B------:R-:W-:Y:S02]  /*5250*/  HFMA2 R13, -RZ, RZ, 0, 0 ;  /* 0x00000000ff0d7431 */ /* 0x000fe400000001ff */
[----:B------:R-:W-:Y:S01]  /*5260*/  IMAD.MOV.U32 R15, RZ, RZ, 0x1 ;  /* 0x00000001ff0f7424 */ /* 0x000fe200078e00ff */
[----:B------:R-:W1:Y:S01]  /*5270*/  LDCU.128 UR32, c[0x0][0xb10] ;  /* 0x00016200ff2077ac */ /* 0x000e620008000c00 */
[----:B------:R-:W-:Y:S01]  /*5280*/  IMAD.MOV.U32 R14, RZ, RZ, RZ ;  /* 0x000000ffff0e7224 */ /* 0x000fe200078e00ff */
[----:B------:R-:W-:Y:S01]  /*5290*/  MOV R7, 0x1000 ;  /* 0x0000100000077802 */ /* 0x000fe20000000f00 */
[----:B------:R-:W3:Y:S01]  /*52a0*/  LDCU UR30, c[0x0][0x374] ;  /* 0x00006e80ff1e77ac */ /* 0x000ee20008000800 */
[----:B------:R-:W4:Y:S01]  /*52b0*/  LDC.64 R2, c[0x0][0x888] ;  /* 0x00022200ff027b82 */ /* 0x000f220000000a00 */
[----:B------:R-:W3:Y:S01]  /*52c0*/  LDCU UR15, c[0x0][0xb0c] ;  /* 0x00016180ff0f77ac */ /* 0x000ee20008000800 */
[----:B------:R-:W2:Y:S06]  /*52d0*/  LDCU UR40, c[0x0][0xb20] ;  /* 0x00016400ff2877ac */ /* 0x000eac0008000800 */
[----:B------:R-:W4:Y:S01]  /*52e0*/  LDC.64 R4, c[0x0][0x890] ;  /* 0x00022400ff047b82 */ /* 0x000f220000000a00 */
[----:B------:R-:W2:Y:S01]  /*52f0*/  LDCU UR4, c[0x0][0xb30] ;  /* 0x00016600ff0477ac */ /* 0x000ea20008000800 */
[----:B------:R-:W-:Y:S01]  /*5300*/  UMOV UR21, 0x400 ;  /* 0x0000040000157882 */ /* 0x000fe20000000000 */
[----:B-1----:R-:W-:-:S02]  /*5310*/  UIMAD.WIDE.U32 UR6, UR31, UR32, URZ ;  /* 0x000000201f0672a5 */ /* 0x002fc4000f8e00ff */
[----:B---3--:R-:W-:Y:S02]  /*5320*/  UIMAD.WIDE.U32 UR8, UR30, UR35, URZ ;  /* 0x000000231e0872a5 */ /* 0x008fe4000f8e00ff */
[----:B------:R-:W-:Y:S02]  /*5330*/  ULEA UR21, UR46, UR21, 0x18 ;  /* 0x000000152e157291 */ /* 0x000fe4000f8ec0ff */
[----:B------:R-:W-:Y:S02]  /*5340*/  UPLOP3.LUT UP3, UPT, UPT, UPT, UPT, 0x40, 0x4 ;  /* 0x000000000004789c */ /* 0x000fe40003f6e870 */
[----:B------:R-:W-:Y:S01]  /*5350*/  UIADD3 UR37, UPT, UPT, UR21, 0x1a8, URZ ;  /* 0x000001a815257890 */ /* 0x000fe2000fffe0ff */
[----:B------:R-:W-:Y:S01]  /*5360*/  UMOV UR6, UR7 ;  /* 0x0000000700067c82 */ /* 0x000fe20008000000 */
[----:B------:R-:W-:Y:S01]  /*5370*/  UMOV UR38, UR9 ;  /* 0x0000000900267c82 */ /* 0x000fe20008000000 */
[----:B------:R-:W-:Y:S02]  /*5380*/  UISETP.GE.AND UP0, UPT, UR42, 0x1, UPT ;  /* 0x000000012a00788c */ /* 0x000fe4000bf06270 */
[----:B------:R-:W-:Y:S01]  /*5390*/  UISETP.NE.AND UP4, UPT, UR42, 0x1, UPT ;  /* 0x000000012a00788c */ /* 0x000fe2000bf85270 */
[----:B------:R-:W1:Y:S01]  /*53a0*/  LDCU.64 UR22, c[0x0][0xb28] ;  /* 0x00016500ff1677ac */ /* 0x000e620008000a00 */
[----:B------:R-:W-:-:S02]  /*53b0*/  UISETP.NE.AND UP6, UPT, UR15, 0x1, UPT ;  /* 0x000000010f00788c */ /* 0x000fc4000bfc5270 */
[----:B------:R-:W-:Y:S02]  /*53c0*/  UISETP.NE.AND UP5, UPT, UR34, 0x1, UPT ;  /* 0x000000012200788c */ /* 0x000fe4000bfa5270 */
[----:B------:R-:W-:Y:S02]  /*53d0*/  UIADD3 UR25, UPT, UPT, UR21, 0x1a0, URZ ;  /* 0x000001a015197890 */ /* 0x000fe4000fffe0ff */
[----:B------:R-:W-:Y:S02]  /*53e0*/  UPRMT UR37, UR46, 0x654, UR37 ;  /* 0x000006542e257896 */ /* 0x000fe40008000025 */
[----:B------:R-:W-:Y:S02]  /*53f0*/  USHF.R.U32.HI UR39, URZ, UR33, UR6 ;  /* 0x00000021ff277299 */ /* 0x000fe40008011606 */
[----:B--2---:R-:W-:Y:S02]  /*5400*/  USHF.R.U32.HI UR38, URZ, UR40, UR38 ;  /* 0x00000028ff267299 */ /* 0x004fe40008011626 */
[----:B------:R-:W-:-:S11]  /*5410*/  UISETP.NE.AND UP2, UPT, UR4, 0x1, UPT ;  /* 0x000000010400788c */ /* 0x000fd6000bf45270 */
.L_x_117:
[C---:B------:R-:W-:Y:S02]  /*5420*/  LEA R12, R14.reuse, UR21, 0x3 ;  /* 0x000000150e0c7c11 */ /* 0x040fe4000f8e18ff */
[----:B------:R-:W-:Y:S02]  /*5430*/  SHF.L.U32 R0, R13, 0x1f, RZ ;  /* 0x0000001f0d007819 */ /* 0x000fe400000006ff */
[----:B------:R-:W-:Y:S02]  /*5440*/  LEA R8, R14, UR21, 0x4 ;  /* 0x000000150e087c11 */ /* 0x000fe4000f8e20ff */
[----:B--2---:R-:W2:Y:S02]  /*5450*/  SYNCS.PHASECHK.TRANS64.TRYWAIT P0, [R12+URZ+0x1d0], R0 ;  /* 0x0001d0000c0075a7 */ /* 0x004ea400080011ff */
[----:B--2---:R-:W-:Y:S05]  /*5460*/  @!P0 BRA `(.L_x_109) ;  /* 0x0000004800688947 */ /* 0x004fea0003800000 */
.L_x_220:
[----:B------:R-:W3:Y:S01]  /*5470*/  LDS.128 R8, [R8+0x260] ;  /* 0x0002600008087984 */ /* 0x000ee20000000c00 */
[----:B------:R-:W-:Y:S01]  /*5480*/  UISETP.GE.AND UP0, UPT, UR42, 0x1, UPT ;  /* 0x000000012a00788c */ /* 0x000fe2000bf06270 */
[----:B------:R-:W-:Y:S01]  /*5490*/  @!PT LDS RZ, [RZ] ;  /* 0x00000000fffff984 */ /* 0x000fe20000000800 */
[----:B------:R-:W-:Y:S01]  /*54a0*/  @!PT LDS RZ, [RZ] ;  /* 0x00000000fffff984 */ /* 0x000fe20000000800 */
[----:B------:R-:W-:Y:S01]  /*54b0*/  @!PT LDS RZ, [RZ] ;  /* 0x00000000fffff984 */ /* 0x000fe20000000800 */
[----:B------:R-:W-:Y:S01]  /*54c0*/  @!PT LDS RZ, [RZ] ;  /* 0x00000000fffff984 */ /* 0x000fe20000000800 */
[----:B------:R1:W-:Y:S06]  /*54d0*/  MEMBAR.ALL.CTA ;  /* 0x0000000000007992 */ /* 0x0003ec0000008000 */
[----:B-1----:R-:W1:Y:S01]  /*54e0*/  FENCE.VIEW.ASYNC.S ;  /* 0x00000000000073c6 */ /* 0x002e620000000000 */
[----:B---3--:R-:W-:Y:S11]  /*54f0*/  LOP3.LUT P0, RZ, R10, 0x1, RZ, 0xc0, !PT ;  /* 0x000000010aff7812 */ /* 0x008ff6000780c0ff */
[----:B------:R-:W-:Y:S02]  /*5500*/  @!UPT UIADD3 URZ, UPT, UPT, URZ, URZ, URZ ;  /* 0x000000fffffff290 */ /* 0x000fe4000fffe0ff */
[----:B-1----:R-:W-:Y:S01]  /*5510*/  VOTEU.ANY UP1, P0 ;  /* 0x0000000000ff7886 */ /* 0x002fe20000020100 */
[----:B------:R-:W-:Y:S11]  /*5520*/  PLOP3.LUT P0, PT, PT, PT, UP1, 0x80, 0x8 ;  /* 0x000000000008781c */ /* 0x000ff60003f0f018 */
[----:B------:R-:W-:Y:S02]  /*5530*/  @!UPT UIADD3 URZ, UPT, UPT, URZ, URZ, URZ ;  /* 0x000000fffffff290 */ /* 0x000fe4000fffe0ff */
[----:B--2---:R-:W-:Y:S02]  /*5540*/  @P0 SHF.R.U32.HI R0, RZ, 0x10, R9 ;  /* 0x00000010ff000819 */ /* 0x004fe40000011609 */
[----:B------:R-:W-:Y:S02]  /*5550*/  @P0 MOV R6, R8 ;  /* 0x0000000800060202 */ /* 0x000fe40000000f00 */
[----:B------:R-:W-:Y:S01]  /*5560*/  @P0 R2UR UR4, R0 ;  /* 0x00000000000402ca */ /* 0x000fe200000e0000 */
[----:B------:R-:W-:Y:S01]  /*5570*/  VIADD R0, R12, 0x1e0 ;  /* 0x000001e00c007836 */ /* 0x000fe20000000000 */
[----:B------:R-:W-:Y:S02]  /*5580*/  @P0 LOP3.LUT R8, R9, 0xffff, RZ, 0xc0, !PT ;  /* 0x0000ffff09080812 */ /* 0x000fe400078ec0ff */
[----:B------:R-:W-:Y:S02]  /*5590*/  @P0 R2UR UR6, R6 ;  /* 0x00000000060602ca */ /* 0x000fe400000e0000 */
[----:B------:R-:W-:Y:S02]  /*55a0*/  PRMT R0, RZ, 0x654, R0 ;  /* 0x00000654ff007816 */ /* 0x000fe40000000000 */
[----:B------:R-:W-:Y:S02]  /*55b0*/  @P0 R2UR UR5, R8 ;  /* 0x00000000080502ca */ /* 0x000fe400000e0000 */
[----:B------:R1:W-:Y:S03]  /*55c0*/  SYNCS.ARRIVE.TRANS64.RED.A1T0 RZ, [R0+URZ], RZ ;  /* 0x000000ff00ff79a7 */ /* 0x0003e600081004ff */
[----:B------:R-:W-:Y:S04]  /*55d0*/  @UP1 UMOV UR29, UR4 ;  /* 0x00000004001d1c82 */ /* 0x000fe80008000000 */
[----:B------:R-:W-:Y:S04]  /*55e0*/  @UP1 UMOV UR14, UR6 ;  /* 0x00000006000e1c82 */ /* 0x000fe80008000000 */
[----:B------:R-:W-:Y:S01]  /*55f0*/  @UP1 UMOV UR13, UR5 ;  /* 0x00000005000d1c82 */ /* 0x000fe20008000000 */
[----:B------:R-:W-:Y:S05]  /*5600*/  BRA.U !UP0, `(.L_x_110) ;  /* 0x0000000108a47547 */ /* 0x000fea000b800000 */
[----:B------:R-:W-:Y:S02]  /*5610*/  UIMAD.WIDE.U32 UR8, UR13, UR35, URZ ;  /* 0x000000230d0872a5 */ /* 0x000fe4000f8e00ff */
[----:B------:R-:W-:Y:S02]  /*5620*/  UIMAD.WIDE.U32 UR10, UR14, UR32, URZ ;  /* 0x000000200e0a72a5 */ /* 0x000fe4000f8e00ff */
[----:B------:R-:W-:Y:S02]  /*5630*/  USEL UR4, UR30, UR38, !UP5 ;  /* 0x000000261e047287 */ /* 0x000fe4000e800000 */
[----:B------:R-:W-:Y:S02]  /*5640*/  USEL UR7, UR31, UR39, !UP6 ;  /* 0x000000271f077287 */ /* 0x000fe4000f000000 */
[----:B------:R-:W-:Y:S02]  /*5650*/  UIMAD.WIDE.U32 UR16, UR4, UR22, URZ ;  /* 0x00000016041072a5 */ /* 0x000fe4000f8e00ff */
[----:B------:R-:W-:Y:S01]  /*5660*/  UIMAD.WIDE.U32 UR18, UR7, UR22, URZ ;  /* 0x00000016071272a5 */ /* 0x000fe2000f8e00ff */
[----:B------:R-:W-:Y:S02]  /*5670*/  UMOV UR5, UR9 ;  /* 0x0000000900057c82 */ /* 0x000fe40008000000 */
[----:B------:R-:W-:Y:S03]  /*5680*/  USHF.R.U32.HI UR6, URZ, UR40, UR5 ;  /* 0x00000028ff067299 */ /* 0x000fe60008011605 */
[----:B------:R-:W-:Y:S01]  /*5690*/  UMOV UR5, UR11 ;  /* 0x0000000b00057c82 */ /* 0x000fe20008000000 */
[----:B------:R-:W-:Y:S02]  /*56a0*/  USEL UR6, UR13, UR6, !UP5 ;  /* 0x000000060d067287 */ /* 0x000fe4000e800000 */
[----:B------:R-:W-:Y:S02]  /*56b0*/  USHF.R.U32.HI UR8, URZ, UR33, UR5 ;  /* 0x00000021ff087299 */ /* 0x000fe40008011605 */
[----:B------:R-:W-:Y:S01]  /*56c0*/  UIMAD.WIDE.U32 UR10, UR6, UR22, URZ ;  /* 0x00000016060a72a5 */ /* 0x000fe2000f8e00ff */
[----:B------:R-:W-:Y:S02]  /*56d0*/  UMOV UR5, UR17 ;  /* 0x0000001100057c82 */ /* 0x000fe40008000000 */
[----:B------:R-:W-:Y:S03]  /*56e0*/  @UP4 USHF.R.U32.HI UR4, URZ, UR23, UR5 ;  /* 0x00000017ff044299 */ /* 0x000fe60008011605 */
[----:B------:R-:W-:Y:S01]  /*56f0*/  UMOV UR5, UR19 ;  /* 0x0000001300057c82 */ /* 0x000fe20008000000 */
[----:B------:R-:W-:Y:S02]  /*5700*/  UIMAD UR4, UR42, UR4, URZ ;  /* 0x000000042a0472a4 */ /* 0x000fe4000f8e02ff */
[----:B------:R-:W-:Y:S02]  /*5710*/  @UP4 USHF.R.U32.HI UR7, URZ, UR23, UR5 ;  /* 0x00000017ff074299 */ /* 0x000fe40008011605 */
[----:B------:R-:W-:Y:S02]  /*5720*/  USEL UR5, UR14, UR8, !UP6 ;  /* 0x000000080e057287 */ /* 0x000fe4000f000000 */
[----:B------:R-:W-:Y:S02]  /*5730*/  UIMAD UR8, UR42, UR7, URZ ;  /* 0x000000072a0872a4 */ /* 0x000fe4000f8e02ff */
[----:B------:R-:W-:Y:S03]  /*5740*/  UISETP.GE.AND UP0, UPT, UR6, UR4, UPT ;  /* 0x000000040600728c */ /* 0x000fe6000bf06270 */
[----:B------:R-:W-:Y:S01]  /*5750*/  UMOV UR4, UR11 ;  /* 0x0000000b00047c82 */ /* 0x000fe20008000000 */
[----:B------:R-:W-:Y:S02]  /*5760*/  UISETP.GE.OR UP0, UPT, UR5, UR8, UP0 ;  /* 0x000000080500728c */ /* 0x000fe40008706670 */
[----:B------:R-:W-:Y:S02]  /*5770*/  USHF.R.U32.HI UR4, URZ, UR23, UR4 ;  /* 0x00000017ff047299 */ /* 0x000fe40008011604 */
[----:B------:R-:W-:Y:S02]  /*5780*/  UIMAD.WIDE.U32 UR8, UR5, UR22, URZ ;  /* 0x00000016050872a5 */ /* 0x000fe4000f8e00ff */
[----:B------:R-:W-:Y:S04]  /*5790*/  USEL UR10, UR6, UR4, !UP4 ;  /* 0x00000004060a7287 */ /* 0x000fe8000e000000 */
[----:B------:R-:W-:Y:S01]  /*57a0*/  UIADD3 UR11, UPT, UPT, -UR10, URZ, URZ ;  /* 0x000000ff0a0b7290 */ /* 0x000fe2000fffe1ff */
[----:B------:R-:W-:Y:S02]  /*57b0*/  @!UP0 UMOV UR4, UR9 ;  /* 0x0000000900048c82 */ /* 0x000fe40008000000 */
[----:B------:R-:W-:Y:S02]  /*57c0*/  @!UP0 USHF.R.U32.HI UR4, URZ, UR23, UR4 ;  /* 0x00000017ff048299 */ /* 0x000fe40008011604 */
[----:B------:R-:W-:Y:S02]  /*57d0*/  UIMAD UR8, UR42, UR11, UR6 ;  /* 0x0000000b2a0872a4 */ /* 0x000fe4000f8e0206 */
[----:B------:R-:W-:Y:S04]  /*57e0*/  @!UP0 USEL UR4, UR5, UR4, !UP4 ;  /* 0x0000000405048287 */ /* 0x000fe8000e000000 */
[----:B------:R-:W-:Y:S02]  /*57f0*/  @!UP0 UIMAD UR8, UR7, UR8, UR4 ;  /* 0x00000008070882a4 */ /* 0x000fe4000f8e0204 */
[----:B------:R-:W-:Y:S02]  /*5800*/  @!UP0 UIADD3 UR9, UPT, UPT, UR10, -UR4, URZ ;  /* 0x800000040a098290 */ /* 0x000fe4000fffe0ff */
[----:B------:R-:W-:Y:S02]  /*5810*/  UIADD3 UR4, UPT, UPT, -UR5, URZ, URZ ;  /* 0x000000ff05047290 */ /* 0x000fe4000fffe1ff */
[----:B------:R-:W-:Y:S02]  /*5820*/  UIADD3 UR7, UPT, UPT, -UR6, URZ, URZ ;  /* 0x000000ff06077290 */ /* 0x000fe4000fffe1ff */
[----:B------:R-:W-:Y:S02]  /*5830*/  @!UP0 UIMAD UR6, UR9, UR42, UR5 ;  /* 0x0000002a090682a4 */ /* 0x000fe4000f8e0205 */
[----:B------:R-:W-:Y:S02]  /*5840*/  UIMAD UR14, UR15, UR4, UR14 ;  /* 0x000000040f0e72a4 */ /* 0x000fe4000f8e020e */
[----:B------:R-:W-:Y:S01]  /*5850*/  UIMAD UR4, UR34, UR7, UR13 ;  /* 0x00000007220472a4 */ /* 0x000fe2000f8e020d */
[----:B------:R-:W-:Y:S02]  /*5860*/  @!UP0 UMOV UR5, UR8 ;  /* 0x0000000800058c82 */ /* 0x000fe40008000000 */
[----:B------:R-:W-:Y:S02]  /*5870*/  UIMAD UR14, UR5, UR15, UR14 ;  /* 0x0000000f050e72a4 */ /* 0x000fe4000f8e020e */
[----:B------:R-:W-:Y:S11]  /*5880*/  UIMAD UR13, UR6, UR34, UR4 ;  /* 0x00000022060d72a4 */ /* 0x000ff6000f8e0204 */
[----:B------:R-:W-:Y:S01]  /*5890*/  @!UPT UIADD3 URZ, UPT, UPT, URZ, URZ, URZ ;  /* 0x000000fffffff290 */ /* 0x000fe2000fffe0ff */
.L_x_110:
[----:B------:R-:W2:Y:S01]  /*58a0*/  @!UP2 LDCU.128 UR8, c[0x0][0xb10] ;  /* 0x00016200ff08a7ac */ /* 0x000ea20008000c00 */
[C---:B----4-:R-:W-:Y:S02]  /*58b0*/  ISETP.NE.U32.AND P1, PT, R4.reuse, RZ, PT ;  /* 0x000000ff0400720c */ /* 0x050fe40003f25070 */
[----:B------:R-:W-:Y:S02]  /*58c0*/  ISETP.NE.U32.AND P0, PT, R4, RZ, PT ;  /* 0x000000ff0400720c */ /* 0x000fe40003f05070 */
[C---:B------:R-:W-:Y:S02]  /*58d0*/  ISETP.NE.AND.EX P1, PT, R5.reuse, RZ, PT, P1 ;  /* 0x000000ff0500720c */ /* 0x040fe40003f25310 */
[----:B------:R-:W-:Y:S01]  /*58e0*/  ISETP.NE.AND.EX P0, PT, R5, RZ, PT, P0 ;  /* 0x000000ff0500720c */ /* 0x000fe20003f05300 */
[----:B------:R-:W3:Y:S01]  /*58f0*/  @!UP2 LDCU UR5, c[0x0][0xb0c] ;  /* 0x00016180ff05a7ac */ /* 0x000ee20008000800 */
[----:B------:R-:W-:Y:S01]  /*5900*/  SHF.L.U32 R9, R15, 0x1f, RZ ;  /* 0x0000001f0f097819 */ /* 0x000fe200000006ff */
[----:B------:R-:W-:Y:S02]  /*5910*/  USHF.L.U32 UR26, UR24, 0x7, URZ ;  /* 0x00000007181a7899 */ /* 0x000fe400080006ff */
[----:B------:R-:W-:Y:S02]  /*5920*/  USHF.L.U32 UR27, UR20, 0x6, URZ ;  /* 0x00000006141b7899 */ /* 0x000fe400080006ff */
[----:B--2---:R-:W-:Y:S07]  /*5930*/  UIMAD.WIDE.U32 UR6, UR14, UR8, URZ ;  /* 0x000000080e0672a5 */ /* 0x004fee000f8e00ff */
[----:B------:R-:W-:Y:S01]  /*5940*/  @!UP2 UMOV UR4, UR7 ;  /* 0x000000070004ac82 */ /* 0x000fe20008000000 */
[----:B---3--:R-:W-:Y:S02]  /*5950*/  @!UP2 UISETP.NE.AND UP0, UPT, UR5, 0x1, UPT ;  /* 0x000000010500a88c */ /* 0x008fe4000bf05270 */
[----:B------:R-:W-:Y:S02]  /*5960*/  @!UP2 USHF.R.U32.HI UR4, URZ, UR9, UR4 ;  /* 0x00000009ff04a299 */ /* 0x000fe40008011604 */
[----:B------:R-:W-:Y:S02]  /*5970*/  UIMAD.WIDE.U32 UR6, UR13, UR11, URZ ;  /* 0x0000000b0d0672a5 */ /* 0x000fe4000f8e00ff */
[----:B------:R-:W-:Y:S02]  /*5980*/  @!UP2 USEL UR8, UR14, UR4, !UP0 ;  /* 0x000000040e08a287 */ /* 0x000fe4000c000000 */
[----:B------:R-:W-:Y:S03]  /*5990*/  @!UP2 UISETP.NE.AND UP0, UPT, UR10, 0x1, UPT ;  /* 0x000000010a00a88c */ /* 0x000fe6000bf05270 */
[----:B------:R-:W-:Y:S02]  /*59a0*/  @!UP2 UMOV UR6, UR7 ;  /* 0x000000070006ac82 */ /* 0x000fe40008000000 */
[----:B------:R-:W2:Y:S02]  /*59b0*/  @!UP2 LDCU UR4, c[0x0][0xb20] ;  /* 0x00016400ff04a7ac */ /* 0x000ea40008000800 */
[----:B--2---:R-:W-:Y:S04]  /*59c0*/  @!UP2 USHF.R.U32.HI UR6, URZ, UR4, UR6 ;  /* 0x00000004ff06a299 */ /* 0x004fe80008011606 */
[----:B------:R-:W-:Y:S04]  /*59d0*/  @!UP2 USEL UR6, UR13, UR6, !UP0 ;  /* 0x000000060d06a287 */ /* 0x000fe8000c000000 */
[----:B------:R-:W-:Y:S02]  /*59e0*/  @!UP2 UIADD3 UR4, UPT, UPT, -UR8, UR6, URZ ;  /* 0x000000060804a290 */ /* 0x000fe4000fffe1ff */
[----:B------:R-:W-:Y:S02]  /*59f0*/  @!UP2 UIADD3 UR6, UPT, UPT, UR8, -UR6, URZ ;  /* 0x800000060806a290 */ /* 0x000fe4000fffe0ff */
[----:B------:R-:W-:Y:S02]  /*5a00*/  @!UP2 UIMAD UR14, UR4, UR5, UR14 ;  /* 0x00000005040ea2a4 */ /* 0x000fe4000f8e020e */
[----:B------:R-:W-:Y:S01]  /*5a10*/  @!UP2 UIMAD UR13, UR6, UR10, UR13 ;  /* 0x0000000a060da2a4 */ /* 0x000fe2000f8e020d */
[----:B------:R-:W-:Y:S11]  /*5a20*/  BRA.U UP3, `(.L_x_111) ;  /* 0x0000000103107547 */ /* 0x000ff6000b800000 */
[----:B------:R-:W-:Y:S04]  /*5a30*/  MOV R6, UR41 ;  /* 0x0000002900067c02 */ /* 0x000fe80008000f00 */
[----:B------:R-:W-:Y:S04]  /*5a40*/  SHF.L.U32 R6, R6, 0x1f, RZ ;  /* 0x0000001f06067819 */ /* 0x000fe800000006ff */
[----:B------:R-:W2:Y:S02]  /*5a50*/  SYNCS.PHASECHK.TRANS64.TRYWAIT P2, [UR21+0x1c8], R6 ;  /* 0x0001c806ff0075a7 */ /* 0x000ea40008041115 */
[----:B--2---:R-:W-:Y:S05]  /*5a60*/  @!P2 BRA `(.L_x_112) ;  /* 0x0000004000fca947 */ /* 0x004fea0003800000 */
.L_x_111:
[----:B------:R-:W-:Y:S05]  /*5a70*/  @!P1 BRA `(.L_x_113) ;  /* 0x0000000000309947 */ /* 0x000fea0003800000 */
[----:B------:R-:W-:Y:S01]  /*5a80*/  ISETP.NE.U32.AND P1, PT, R2, RZ, PT ;  /* 0x000000ff0200720c */ /* 0x000fe20003f25070 */
[----:B------:R-:W2:Y:S01]  /*5a90*/  LDCU.64 UR4, c[0x0][0x358] ;  /* 0x00006b00ff0477ac */ /* 0x000ea20008000a00 */
[----:B------:R-:W-:Y:S02]  /*5aa0*/  IMAD.MOV.U32 R76, RZ, RZ, 0x1 ;  /* 0x00000001ff4c7424 */ /* 0x000fe400078e00ff */
[----:B------:R-:W-:Y:S11]  /*5ab0*/  ISETP.NE.AND.EX P1, PT, R3, RZ, PT, P1 ;  /* 0x000000ff0300720c */ /* 0x000ff60003f25310 */
[----:B------:R-:W-:Y:S02]  /*5ac0*/  @!UPT UIADD3 URZ, UPT, UPT, URZ, URZ, URZ ;  /* 0x000000fffffff290 */ /* 0x000fe4000fffe0ff */
[----:B------:R-:W3:Y:S01]  /*5ad0*/  @P1 LDC.64 R10, c[0x0][0x888] ;  /* 0x00022200ff0a1b82 */ /* 0x000ee20000000a00 */
[----:B-1----:R-:W-:Y:S04]  /*5ae0*/  @P1 IMAD R0, R4, UR36, RZ ;  /* 0x0000002404001c24 */ /* 0x002fe8000f8e02ff */
[----:B---3--:R-:W-:Y:S04]  /*5af0*/  @P1 IMAD.WIDE R10, R0, 0x4, R10 ;  /* 0x00000004000a1825 */ /* 0x008fe800078e020a */
[----:B------:R-:W-:Y:S01]  /*5b00*/  HFMA2 R0, -RZ, RZ, 0, 5.9604644775390625e-08 ;  /* 0x00000001ff007431 */ /* 0x000fe200000001ff */
[----:B--2--5:R2:W5:Y:S04]  /*5b10*/  @P1 LDG.E R40, desc[UR4][R10.64] ;  /* 0x000000040a281981 */ /* 0x024568000c1e1900 */
[----:B------:R-:W-:Y:S01]  /*5b20*/  @!P1 PRMT R76, R0, 0x7610, R76 ;  /* 0x00007610004c9816 */ /* 0x000fe2000000004c */
[----:B--2---:R-:W3:Y:S06]  /*5b30*/  @!P1 LDC R40, c[0x0][0x880] ;  /* 0x00022000ff289b82 */ /* 0x004eec0000000800 */
.L_x_113:
[----:B---3-5:R-:W-:Y:S01]  /*5b40*/  @!P0 ISETP.EQ.AND P1, PT, R40, RZ, PT ;  /* 0x000000ff2800820c */ /* 0x028fe20003f22270 */
[----:B------:R-:W-:Y:S01]  /*5b50*/  @!UPT UIADD3 URZ, UPT, UPT, URZ, URZ, URZ ;  /* 0x000000fffffff290 */ /* 0x000fe2000fffe0ff */
[----:B------:R-:W-:Y:S11]  /*5b60*/  @!P0 BRA `(.L_x_114) ;  /* 0x0000000000188947 */ /* 0x000ff60003800000 */
[----:B------:R-:W-:Y:S02]  /*5b70*/  LOP3.LUT P0, RZ, R76, 0xff, RZ, 0xc0, !PT ;  /* 0x000000ff4cff7812 */ /* 0x000fe4000780c0ff */
[----:B------:R-:W-:Y:S04]  /*5b80*/  ISETP.NE.U32.AND P1, PT, R2, RZ, PT ;  /* 0x000000ff0200720c */ /* 0x000fe80003f25070 */
[----:B------:R-:W-:Y:S04]  /*5b90*/  ISETP.NE.AND.EX P1, PT, R3, RZ, PT, P1 ;  /* 0x000000ff0300720c */ /* 0x000fe80003f25310 */
[----:B------:R-:W-:Y:S03]  /*5ba0*/  PLOP3.LUT P1, PT, P1, PT, PT, 0x8, 0x80 ;  /* 0x000000000080781c */ /* 0x000fe60000f2e170 */
[----:B------:R-:W-:Y:S11]  /*5bb0*/  @P0 ISETP.EQ.AND P1, PT, R40, RZ, PT ;  /* 0x000000ff2800020c */ /* 0x000ff60003f22270 */
[----:B------:R-:W-:Y:S02]  /*5bc0*/  @!UPT UIADD3 URZ, UPT, UPT, URZ, URZ, URZ ;  /* 0x000000fffffff290 */ /* 0x000fe4000fffe0ff */
.L_x_114:
[----:B------:R-:W2:Y:S01]  /*5bd0*/  SYNCS.PHASECHK.TRANS64.TRYWAIT P2, [UR21+0x1b0], R9 ;  /* 0x0001b009ff0075a7 */ /* 0x000ea20008041115 */
[----:B------:R-:W-:Y:S04]  /*5be0*/  ELECT P0, URZ, PT ;  /* 0x0000000000ff782f */ /* 0x000fe80003800000 */
[----:B------:R-:W-:Y:S11]  /*5bf0*/  PLOP3.LUT P1, PT, P1, P0, PT, 0xf2, 0x2f ;  /* 0x00000000002f781c */ /* 0x000ff60000f21e72 */
[----:B------:R-:W-:Y:S02]  /*5c00*/  @!UPT UIADD3 URZ, UPT, UPT, URZ, URZ, URZ ;  /* 0x000000fffffff290 */ /* 0x000fe4000fffe0ff */
[----:B------:R-:W-:Y:S05]  /*5c10*/  @!P1 IADD3 R8, P0, PT, R16, 0x580, RZ ;  /* 0x0000058010089810 */ /* 0x000fea0007f1e0ff */
[----:B-1----:R-:W-:Y:S01]  /*5c20*/  @!P1 IMAD.X R6, RZ, RZ, R17, P0 ;  /* 0x000000ffff069224 */ /* 0x002fe200000e0611 */
[----:B--2---:R-:W-:Y:S07]  /*5c30*/  @!P2 BRA `(.L_x_115) ;  /* 0x0000004000a0a947 */ /* 0x004fee0003800000 */
.L_x_223:
[----:B------:R-:W-:Y:S01]  /*5c40*/  @!P1 R2UR UR5, R8 ;  /* 0x00000000080592ca */ /* 0x000fe200000e0000 */
[----:B------:R-:W-:Y:S01]  /*5c50*/  VOTEU.ALL UP0, P1 ;  /* 0x0000000000ff7886 */ /* 0x000fe20000800000 */
[----:B------:R-:W-:Y:S01]  /*5c60*/  @!P1 R2UR UR4, R6 ;  /* 0x00000000060492ca */ /* 0x000fe200000e0000 */
[----:B------:R-:W-:Y:S01]  /*5c70*/  UMOV UR16, 0x0 ;  /* 0x0000000000107882 */ /* 0x000fe20000000000 */
[----:B------:R-:W-:Y:S01]  /*5c80*/  UMOV UR17, 0x10000000 ;  /* 0x1000000000117882 */ /* 0x000fe20000000000 */
[----:B------:R-:W-:Y:S01]  /*5c90*/  UMOV UR28, UR36 ;  /* 0x00000024001c7c82 */ /* 0x000fe20008000000 */
[----:B------:R-:W-:Y:S01]  /*5ca0*/  @!UP0 UIADD3 UR24, UPT, UPT, UR21, 0x300, URZ ;  /* 0x0000030015188890 */ /* 0x000fe2000fffe0ff */
[----:B-1----:R-:W-:Y:S01]  /*5cb0*/  @!P1 IMAD.MOV.U32 R0, RZ, RZ, 0x1000 ;  /* 0x00001000ff009424 */ /* 0x002fe200078e00ff */
[----:B------:R-:W-:Y:S01]  /*5cc0*/  @!UP0 UIADD3 UR10, UPT, UPT, UR26, 0x40, URZ ;  /* 0x000000401a0a8890 */ /* 0x000fe2000fffe0ff */
[----:B------:R-:W-:Y:S01]  /*5cd0*/  VIADD R14, R14, 0x1 ;  /* 0x000000010e0e7836 */ /* 0x000fe20000000000 */
[----:B------:R-:W-:Y:S01]  /*5ce0*/  @!UP0 UIADD3 UR8, UPT, UPT, UR21, 0xb00, URZ ;  /* 0x00000b0015088890 */ /* 0x000fe2000fffe0ff */
[----:B------:R-:W-:Y:S02]  /*5cf0*/  VOTEU.ALL UP0, P1 ;  /* 0x0000000000ff7886 */ /* 0x000fe40000800000 */
[----:B------:R-:W-:Y:S01]  /*5d00*/  IMAD.U32 R10, RZ, RZ, UR5 ;  /* 0x00000005ff0a7e24 */ /* 0x000fe2000f8e00ff */
[----:B------:R-:W-:Y:S01]  /*5d10*/  UMOV UR9, UR25 ;  /* 0x0000001900097c82 */ /* 0x000fe20008000000 */
[----:B------:R-:W-:Y:S01]  /*5d20*/  IMAD.U32 R11, RZ, RZ, UR4 ;  /* 0x00000004ff0b7e24 */ /* 0x000fe2000f8e00ff */
[----:B------:R-:W-:Y:S01]  /*5d30*/  UMOV UR11, UR27 ;  /* 0x0000001b000b7c82 */ /* 0x000fe20008000000 */
[----:B------:R-:W-:Y:S01]  /*5d40*/  UMOV UR12, UR36 ;  /* 0x00000024000c7c82 */ /* 0x000fe20008000000 */
[----:B------:R-:W-:Y:S01]  /*5d50*/  @!P1 R2UR UR4, R10 ;  /* 0x000000000a0492ca */ /* 0x000fe200000e0000 */
[----:B------:R-:W-:Y:S01]  /*5d60*/  UPRMT UR6, UR46, 0x654, UR25 ;  /* 0x000006542e067896 */ /* 0x000fe20008000019 */
[----:B------:R-:W-:Y:S11]  /*5d70*/  @!P1 R2UR UR5, R11 ;  /* 0x000000000b0592ca */ /* 0x000ff600000e0000 */
[----:B------:R-:W-:Y:S02]  /*5d80*/  @!UPT UIADD3 URZ, UPT, UPT, URZ, URZ, URZ ;  /* 0x000000fffffff290 */ /* 0x000fe4000fffe0ff */
[----:B------:R1:W-:Y:S01]  /*5d90*/  @!UP0 UTMALDG.3D [UR24], [UR4], desc[UR16] ;  /* 0x00001018040085b4 */ /* 0x0003e20008011000 */
[----:B------:R-:W-:Y:S05]  /*5da0*/  VOTEU.ALL UP0, P1 ;  /* 0x0000000000ff7886 */ /* 0x000fea0000800000 */
[----:B------:R1:W-:Y:S01]  /*5db0*/  @!UP0 UTMALDG.3D [UR8], [UR4], desc[UR16] ;  /* 0x00001008040085b4 */ /* 0x0003e20008011000 */
[----:B------:R1:W-:Y:S01]  /*5dc0*/  @!P1 SYNCS.ARRIVE.TRANS64.RED.A0TR RZ, [UR21+0x1a0], R0 ;  /* 0x0001a000ffff99a7 */ /* 0x0003e20008300415 */
[----:B------:R-:W-:Y:S01]  /*5dd0*/  SYNCS.ARRIVE.TRANS64.RED.A1T0 RZ, [UR6], RZ ;  /* 0x000000ffffff79a7 */ /* 0x000fe20008100406 */
[----:B------:R-:W2:Y:S02]  /*5de0*/  SYNCS.PHASECHK.TRANS64.TRYWAIT P0, [UR21+0x1b8], R9 ;  /* 0x0001b809ff0075a7 */ /* 0x000ea40008001115 */
[----:B-12---:R-:W-:Y:S05]  /*5df0*/  @!P0 BRA `(.L_x_116) ;  /* 0x0000004000488947 */ /* 0x006fea0003800000 */
.L_x_225:
[----:B------:R-:W-:Y:S01]  /*5e00*/  UIADD3 UR24, UPT, UPT, UR13, UR63, URZ ;  /* 0x0000003f0d187290 */ /* 0x000fe2000fffe0ff */
[----:B------:R-:W-:Y:S01]  /*5e10*/  @!P1 IADD3 R6, P0, PT, R16, 0x580, RZ ;  /* 0x0000058010069810 */ /* 0x000fe20007f1e0ff */
[----:B------:R-:W-:Y:S01]  /*5e20*/  UPLOP3.LUT UP3, UPT, UPT, UPT, UPT, 0x80, 0x8 ;  /* 0x000000000008789c */ /* 0x000fe20003f6f070 */
[----:B------:R-:W-:Y:S01]  /*5e30*/  R2UR UR28, R78 ;  /* 0x000000004e1c72ca */ /* 0x000fe200000e0000 */
[----:B------:R-:W-:Y:S01]  /*5e40*/  VOTEU.ALL UP0, P1 ;  /* 0x0000000000ff7886 */ /* 0x000fe20000800000 */
[----:B------:R-:W-:Y:S01]  /*5e50*/  @!P1 R2UR UR5, R6 ;  /* 0x00000000060592ca */ /* 0x000fe200000e0000 */
[----:B-1----:R-:W-:Y:S01]  /*5e60*/  @!P1 IMAD.X R0, RZ, RZ, R17, P0 ;  /* 0x000000ffff009224 */ /* 0x002fe200000e0611 */
[----:B------:R-:W-:Y:S01]  /*5e70*/  UMOV UR6, 0x0 ;  /* 0x0000000000067882 */ /* 0x000fe20000000000 */
[----:B------:R-:W-:Y:S01]  /*5e80*/  UMOV UR7, 0x10000000 ;  /* 0x1000000000077882 */ /* 0x000fe20000000000 */
[----:B------:R-:W-:Y:S01]  /*5e90*/  @!UP0 UIADD3 UR18, UPT, UPT, UR26, 0x20, URZ ;  /* 0x000000201a128890 */ /* 0x000fe2000fffe0ff */
[----:B------:R-:W-:Y:S01]  /*5ea0*/  ISETP.NE.AND P0, PT, R14, 0x2, PT ;  /* 0x000000020e00780c */ /* 0x000fe20003f05270 */
[----:B------:R-:W-:Y:S01]  /*5eb0*/  @!UP0 UIADD3 UR16, UPT, UPT, UR21, 0x1300, URZ ;  /* 0x0000130015108890 */ /* 0x000fe2000fffe0ff */
[----:B------:R-:W-:Y:S01]  /*5ec0*/  @!P1 R2UR UR4, R0 ;  /* 0x00000000000492ca */ /* 0x000fe200000e0000 */
[----:B------:R-:W-:Y:S01]  /*5ed0*/  @!UP0 UIADD3 UR17, UPT, UPT, UR21, 0x1a8, URZ ;  /* 0x000001a815118890 */ /* 0x000fe2000fffe0ff */
[----:B------:R-:W-:Y:S01]  /*5ee0*/  SEL R0, RZ, 0x1, P0 ;  /* 0x00000001ff007807 */ /* 0x000fe20000000000 */
[----:B------:R-:W-:Y:S01]  /*5ef0*/  @!UP0 UIADD3 UR10, UPT, UPT, UR26, 0x60, URZ ;  /* 0x000000601a0a8890 */ /* 0x000fe2000fffe0ff */
[----:B------:R-:W-:Y:S01]  /*5f00*/  LOP3.LUT R15, R15, 0x1, RZ, 0x3c, !PT ;  /* 0x000000010f0f7812 */ /* 0x000fe200078e3cff */
[----:B------:R-:W-:Y:S01]  /*5f10*/  @!UP0 UIADD3 UR8, UPT, UPT, UR21, 0x1b00, URZ ;  /* 0x00001b0015088890 */ /* 0x000fe2000fffe0ff */
[----:B------:R-:W-:Y:S01]  /*5f20*/  IMAD.U32 R8, RZ, RZ, UR5 ;  /* 0x00000005ff087e24 */ /* 0x000fe2000f8e00ff */
[----:B------:R-:W-:Y:S01]  /*5f30*/  VOTEU.ALL UP0, P1 ;  /* 0x0000000000ff7886 */ /* 0x000fe20000800000 */
[----:B------:R-:W-:Y:S01]  /*5f40*/  UMOV UR19, UR27 ;  /* 0x0000001b00137c82 */ /* 0x000fe20008000000 */
[----:B------:R-:W-:Y:S01]  /*5f50*/  UMOV UR20, UR36 ;  /* 0x0000002400147c82 */ /* 0x000fe20008000000 */
[----:B------:R-:W-:Y:S01]  /*5f60*/  UMOV UR11, UR27 ;  /* 0x0000001b000b7c82 */ /* 0x000fe20008000000 */
[----:B------:R-:W-:Y:S01]  /*5f70*/  UMOV UR12, UR36 ;  /* 0x00000024000c7c82 */ /* 0x000fe20008000000 */
[----:B------:R-:W-:Y:S01]  /*5f80*/  UMOV UR9, UR17 ;  /* 0x0000001100097c82 */ /* 0x000fe20008000000 */
[----:B------:R-:W-:Y:S01]  /*5f90*/  IMAD.U32 R9, RZ, RZ, UR4 ;  /* 0x00000004ff097e24 */ /* 0x000fe2000f8e00ff */
[----:B------:R-:W-:Y:S01]  /*5fa0*/  @!P1 R2UR UR4, R8 ;  /* 0x00000000080492ca */ /* 0x000fe200000e0000 */
[----:B------:R-:W-:Y:S01]  /*5fb0*/  UMOV UR36, UR29 ;  /* 0x0000001d00247c82 */ /* 0x000fe20008000000 */
[----:B------:R-:W-:Y:S02]  /*5fc0*/  LOP3.LUT R13, R13, R0, RZ, 0x3c, !PT ;  /* 0x000000000d0d7212 */ /* 0x000fe400078e3cff */
[----:B------:R-:W-:Y:S02]  /*5fd0*/  @!P1 R2UR UR5, R9 ;  /* 0x00000000090592ca */ /* 0x000fe400000e0000 */
[----:B------:R-:W-:Y:S11]  /*5fe0*/  SEL R14, R14, RZ, P0 ;  /* 0x000000ff0e0e7207 */ /* 0x000ff60000000000 */
[----:B------:R1:W-:Y:S01]  /*5ff0*/  @!UP0 UTMALDG.3D [UR16], [UR4], desc[UR6] ;  /* 0x00000610040085b4 */ /* 0x0003e20008011000 */
[----:B------:R-:W-:Y:S05]  /*6000*/  VOTEU.ALL UP0, P1 ;  /* 0x0000000000ff7886 */ /* 0x000fea0000800000 */
[----:B------:R2:W-:Y:S01]  /*6010*/  @!UP0 UTMALDG.3D [UR8], [UR4], desc[UR6] ;  /* 0x00000608040085b4 */ /* 0x0005e20008011000 */
[----:B------:R2:W-:Y:S01]  /*6020*/  @!P1 SYNCS.ARRIVE.TRANS64.RED.A0TR RZ, [UR21+0x1a8], R7 ;  /* 0x0001a807ffff99a7 */ /* 0x0005e20008300415 */
[----:B------:R-:W-:Y:S01]  /*6030*/  SYNCS.ARRIVE.TRANS64.RED.A1T0 RZ, [UR37], RZ ;  /* 0x000000ffffff79a7 */ /* 0x000fe20008100425 */
[----:B-1----:R-:W-:Y:S01]  /*6040*/  UIADD3 UR20, UPT, UPT, UR14, UR28, URZ ;  /* 0x0000001c0e147290 */ /* 0x002fe2000fffe0ff */
[----:B------:R-:W-:Y:S11]  /*6050*/  BRA.U UP1, `(.L_x_117) ;  /* 0xfffffff101f07547 */ /* 0x000ff6000b83ffff */
[----:B------:R-:W-:-:S04]  /*6060*/  SHF.L.U32 R2, R15, 0x1f, RZ ;  /* 0x0000001f0f027819 */ /* 0x000fc800000006ff */
[----:B------:R-:W1:Y:S02]  /*6070*/  SYNCS.PHASECHK.TRANS64.TRYWAIT P0, [UR21+0x1b0], R2 ;  /* 0x0001b002ff0075a7 */ /* 0x000e640008001115 */
[----:B-1----:R-:W-:Y:S05]  /*6080*/  @!P0 BRA `(.L_x_118) ;  /* 0x0000003c00bc8947 */ /* 0x002fea0003800000 */
.L_x_227:
[----:B-1----:R-:W-:-:S07]  /*6090*/  MOV R0, UR21 ;  /* 0x0000001500007c02 */ /* 0x002fce0008000f00 */
.L_x_119:
[----:B-1----:R-:W-:-:S04]  /*60a0*/  SHF.L.U32 R2, R15, 0x1f, RZ ;  /* 0x0000001f0f027819 */ /* 0x002fc800000006ff */
[----:B------:R1:W3:Y:S03]  /*60b0*/  SYNCS.PHASECHK.TRANS64.TRYWAIT P0, [R0+URZ+0x1b8], R2 ;  /* 0x0001b802000075a7 */ /* 0x0002e600080011ff */
[----:B---3--:R-:W-:Y:S05]  /*60c0*/  @!P0 NANOSLEEP.SYNCS 0x989680 ;  /* 0x009896800000895d */ /* 0x008fea0003900000 */
[----:B------:R-:W3:Y:S02]  /*60d0*/  @!P0 SYNCS.PHASECHK.TRANS64 P0, [R0+URZ+0x1b8], R2 ;  /* 0x0001b802000085a7 */ /* 0x000ee400080010ff */
[----:B--23--:R-:W-:Y:S05]  /*60e0*/  @P0 EXIT ;  /* 0x000000000000094d */ /* 0x00cfea0003800000 */
[----:B------:R-:W-:Y:S05]  /*60f0*/  BRA `(.L_x_119) ;  /* 0xfffffffc00e87947 */ /* 0x000fea000383ffff */
.L_x_108:
[----:B------:R-:W-:-:S06]  /*6100*/  UISETP.GE.AND UP0, UPT, UR25, 0x4, UPT ;  /* 0x000000041900788c */ /* 0x000fcc000bf06270 */
[----:B------:R-:W-:-:S13]  /*6110*/  PLOP3.LUT P0, PT, PT, PT, UP0, 0x80, 0x8 ;  /* 0x000000000008781c */ /* 0x000fda0003f0f008 */
[----:B------:R-:W-:Y:S05]  /*6120*/  @!P0 EXIT ;  /* 0x000000000000894d */ /* 0x000fea0003800000 */
[----:B------:R-:W-:Y:S01]  /*6130*/  BAR.SYNC.DEFER_BLOCKING 0x6, 0xa0 ;  /* 0x0182800000007b1d */ /* 0x000fe20000010000 */
[----:B------:R-:W-:Y:S01]  /*6140*/  IMAD.SHL.U32 R75, R87, 0x20, RZ ;  /* 0x00000020574b7824 */ /* 0x000fe200078e00ff */
[----:B------:R-:W-:Y:S01]  /*6150*/  CS2R R84, SRZ ;  /* 0x0000000000547805 */ /* 0x000fe2000001ff00 */
[----:B------:R-:W-:Y:S01]  /*6160*/  IMAD.SHL.U32 R5, R77, 0x200000, RZ ;  /* 0x002000004d057824 */ /* 0x000fe200078e00ff */
[----:B------:R-:W-:Y:S01]  /*6170*/  CS2R R82, SRZ ;  /* 0x0000000000527805 */ /* 0x000fe2000001ff00 */
[C---:B------:R-:W-:Y:S01]  /*6180*/  IMAD.U32 R37, R87.reuse, 0x10000, RZ ;  /* 0x0001000057257824 */ /* 0x040fe200078e00ff */
[----:B------:R-:W-:Y:S02]  /*6190*/  UMOV UR44, 0x400 ;  /* 0x00000400002c7882 */ /* 0x000fe40000000000 */
[----:B------:R-:W1:Y:S01]  /*61a0*/  LDC.64 R72, c[0x0][0x8b0] ;  /* 0x00022c00ff487b82 */ /* 0x000e620000000a00 */
[----:B------:R-:W-:Y:S01]  /*61b0*/  ULEA UR44, UR46, UR44, 0x18 ;  /* 0x0000002c2e2c7291 */ /* 0x000fe2000f8ec0ff */
[----:B------:R-:W-:Y:S01]  /*61c0*/  IMAD.SHL.U32 R4, R87, 0x4, RZ ;  /* 0x0000000457047824 */ /* 0x000fe200078e00ff */
[----:B------:R-:W-:Y:S01]  /*61d0*/  LOP3.LUT R7, R75, 0x80, RZ, 0xc0, !PT ;  /* 0x000000804b077812 */ /* 0x000fe200078ec0ff */
[----:B------:R-:W-:Y:S01]  /*61e0*/  IMAD.SHL.U32 R6, R77, 0x400, RZ ;  /* 0x000004004d067824 */ /* 0x000fe200078e00ff */
[----:B------:R-:W-:Y:S01]  /*61f0*/  LOP3.LUT R74, R75, 0xb60, RZ, 0xc0, !PT ;  /* 0x00000b604b4a7812 */ /* 0x000fe200078ec0ff */
[----:B------:R-:W-:Y:S01]  /*6200*/  UIADD3 UR4, UPT, UPT, UR44, 0x2300, URZ ;  /* 0x000023002c047890 */ /* 0x000fe2000fffe0ff */
[----:B------:R-:W-:Y:S01]  /*6210*/  LOP3.LUT R5, R5, 0x200000, RZ, 0xc0, !PT ;  /* 0x0020000005057812 */ /* 0x000fe200078ec0ff */
[----:B------:R-:W2:Y:S01]  /*6220*/  LDC.64 R70, c[0x0][0x8a8] ;  /* 0x00022a00ff467b82 */ /* 0x000ea20000000a00 */
[----:B------:R-:W-:Y:S01]  /*6230*/  LOP3.LUT R4, R7, 0x10, R4, 0xf8, !PT ;  /* 0x0000001007047812 */ /* 0x000fe200078ef804 */
[----:B------:R-:W-:Y:S01]  /*6240*/  IMAD.MOV.U32 R36, RZ, RZ, RZ ;  /* 0x000000ffff247224 */ /* 0x000fe200078e00ff */
[----:B------:R-:W-:Y:S01]  /*6250*/  LOP3.LUT R74, R74, 0x400, R6, 0xf8, !PT ;  /* 0x000004004a4a7812 */ /* 0x000fe200078ef806 */
[----:B------:R-:W-:Y:S01]  /*6260*/  IMAD.MOV.U32 R81, RZ, RZ, RZ ;  /* 0x000000ffff517224 */ /* 0x000fe200078e00ff */
[----:B------:R-:W-:Y:S01]  /*6270*/  LOP3.LUT R37, R5, 0x400000, R37, 0xf8, !PT ;  /* 0x0040000005257812 */ /* 0x000fe200078ef825 */
[----:B------:R-:W-:Y:S01]  /*6280*/  IMAD.U32 R86, RZ, RZ, UR4 ;  /* 0x00000004ff567e24 */ /* 0x000fe2000f8e00ff */
[----:B------:R-:W-:Y:S01]  /*6290*/  LOP3.LUT P0, RZ, R75, 0x80, RZ, 0xc0, !PT ;  /* 0x000000804bff7812 */ /* 0x000fe2000780c0ff */
[----:B------:R-:W3:Y:S01]  /*62a0*/  LDCU UR58, c[0x0][0x370] ;  /* 0x00006e00ff3a77ac */ /* 0x000ee20008000800 */
[----:B------:R-:W4:Y:S01]  /*62b0*/  LDS R0, [UR44+0x280] ;  /* 0x0002802cff007984 */ /* 0x000f220008000800 */
[----:B------:R-:W-:-:S02]  /*62c0*/  LOP3.LUT R74, R74, R4, RZ, 0xfc, !PT ;  /* 0x000000044a4a7212 */ /* 0x000fc400078efcff */
[----:B------:R-:W-:Y:S01]  /*62d0*/  P2R R4, PR, RZ, 0x1 ;  /* 0x00000001ff047803 */ /* 0x000fe20000000000 */
[----:B------:R-:W1:Y:S01]  /*62e0*/  LDCU UR43, c[0x0][0xb0c] ;  /* 0x00016180ff2b77ac */ /* 0x000e620008000800 */
[----:B------:R-:W-:Y:S01]  /*62f0*/  LOP3.LUT R87, R87, 0x60, RZ, 0xc0, !PT ;  /* 0x0000006057577812 */ /* 0x000fe200078ec0ff */
[----:B------:R-:W1:Y:S01]  /*6300*/  LDCU UR39, c[0x0][0xb30] ;  /* 0x00016600ff2777ac */ /* 0x000e620008000800 */
[----:B------:R-:W1:Y:S01]  /*6310*/  LDCU.64 UR56, c[0x0][0x888] ;  /* 0x00011100ff3877ac */ /* 0x000e620008000a00 */
[----:B------:R-:W1:Y:S01]  /*6320*/  LDCU.64 UR40, c[0x0][0xb28] ;  /* 0x00016500ff2877ac */ /* 0x000e620008000a00 */
[----:B------:R-:W1:Y:S01]  /*6330*/  LDCU.64 UR60, c[0x0][0x890] ;  /* 0x00011200ff3c77ac */ /* 0x000e620008000a00 */
[----:B------:R-:W1:Y:S01]  /*6340*/  LDCU.128 UR52, c[0x0][0xb10] ;  /* 0x00016200ff3477ac */ /* 0x000e620008000c00 */
[----:B------:R-:W1:Y:S01]  /*6350*/  LDCU UR47, c[0x0][0x374] ;  /* 0x00006e80ff2f77ac */ /* 0x000e620008000800 */
[----:B------:R-:W-:Y:S01]  /*6360*/  UIADD3 UR62, UPT, UPT, UR44, 0x300, URZ ;  /* 0x000003002c3e7890 */ /* 0x000fe2000fffe0ff */
[----:B-1234-:R-:W-:-:S11]  /*6370*/  IMAD.IADD R37, R0, 0x1, R37 ;  /* 0x0000000100257824 */ /* 0x01efd600078e0225 */
.L_x_145:
[C---:B------:R-:W-:Y:S02]  /*6380*/  LEA R3, R81.reuse, UR44, 0x3 ;  /* 0x0000002c51037c11 */ /* 0x040fe4000f8e18ff */
[----:B------:R-:W-:Y:S02]  /*6390*/  SHF.L.U32 R0, R84, 0x1f, RZ ;  /* 0x0000001f54007819 */ /* 0x000fe400000006ff */
[----:B------:R-:W-:Y:S02]  /*63a0*/  LEA R4, R81, UR44, 0x4 ;  /* 0x0000002c51047c11 */ /* 0x000fe4000f8e20ff */
[----:B-1----:R-:W1:Y:S02]  /*63b0*/  SYNCS.PHASECHK.TRANS64.TRYWAIT P0, [R3+URZ+0x1d0], R0 ;  /* 0x0001d000030075a7 */ /* 0x002e6400080011ff */
[----:B-1----:R-:W-:Y:S05]  /*63c0*/  @!P0 BRA `(.L_x_120) ;  /* 0x0000003c00048947 */ /* 0x002fea0003800000 */
.L_x_228:
        /* <DEDUP_REMOVED lines=8> */
[----:B--2---:R-:W-:Y:S11]  /*6450*/  LOP3.LUT P0, RZ, R6, 0x1, RZ, 0xc0, !PT ;  /* 0x0000000106ff7812 */ /* 0x004ff6000780c0ff */
[----:B------:R-:W-:Y:S02]  /*6460*/  @!UPT UIADD3 URZ, UPT, UPT, URZ, URZ, URZ ;  /* 0x000000fffffff290 */ /* 0x000fe4000fffe0ff */
[----:B---3--:R-:W-:Y:S01]  /*6470*/  VOTEU.ANY UP1, P0 ;  /* 0x0000000000ff7886 */ /* 0x008fe20000020100 */
[----:B------:R-:W-:Y:S01]  /*6480*/  PLOP3.LUT P0, PT, PT, PT, UP1, 0x80, 0x8 ;  /* 0x000000000008781c */ /* 0x000fe20003f0f018 */
[----:B------:R-:W-:Y:S11]  /*6490*/  UP2UR UR45, UPR, URZ, 0x2 ;  /* 0x00000002ff2d7883 */ /* 0x000ff60008000000 */
[----:B------:R-:W-:Y:S01]  /*64a0*/  @!UPT UIADD3 URZ, UPT, UPT, URZ, URZ, URZ ;  /* 0x000000fffffff290 */ /* 0x000fe2000fffe0ff */
[----:B-1----:R-:W-:Y:S02]  /*64b0*/  @P0 SHF.R.U32.HI R0, RZ, 0x10, R5 ;  /* 0x00000010ff000819 */ /* 0x002fe40000011605 */
        /* <DEDUP_REMOVED lines=12> */
[----:B------:R-:W2:Y:S01]  /*6580*/  LDCU UR12, c[0x0][0xb20] ;  /* 0x00016400ff0c77ac */ /* 0x000ea20008000800 */
[----:B------:R-:W-:Y:S02]  /*6590*/  UIMAD.WIDE.U32 UR4, UR47, UR55, URZ ;  /* 0x000000372f0472a5 */ /* 0x000fe4000f8e00ff */
[----:B------:R-:W-:Y:S02]  /*65a0*/  UIMAD.WIDE.U32 UR6, UR58, UR52, URZ ;  /* 0x000000343a0672a5 */ /* 0x000fe4000f8e00ff */
[----:B------:R-:W-:Y:S02]  /*65b0*/  UISETP.NE.AND UP0, UPT, UR54, 0x1, UPT ;  /* 0x000000013600788c */ /* 0x000fe4000bf05270 */
[----:B------:R-:W-:Y:S02]  /*65c0*/  UIMAD.WIDE.U32 UR8, UR37, UR55, URZ ;  /* 0x00000037250872a5 */ /* 0x000fe4000f8e00ff */
[----:B------:R-:W-:Y:S02]  /*65d0*/  UIMAD.WIDE.U32 UR10, UR38, UR52, URZ ;  /* 0x00000034260a72a5 */ /* 0x000fe4000f8e00ff */
[----:B------:R-:W-:Y:S02]  /*65e0*/  UISETP.NE.AND UP1, UPT, UR43, 0x1, UPT ;  /* 0x000000012b00788c */ /* 0x000fe4000bf25270 */
[----:B------:R-:W-:Y:S01]  /*65f0*/  UISETP.NE.AND UP2, UPT, UR42, 0x1, UPT ;  /* 0x000000012a00788c */ /* 0x000fe2000bf45270 */
[----:B------:R-:W-:Y:S02]  /*6600*/  UMOV UR4, UR5 ;  /* 0x0000000500047c82 */ /* 0x000fe40008000000 */
[----:B--2---:R-:W-:Y:S03]  /*6610*/  USHF.R.U32.HI UR5, URZ, UR12, UR4 ;  /* 0x0000000cff057299 */ /* 0x004fe60008011604 */
[----:B------:R-:W-:Y:S02]  /*6620*/  UMOV UR4, UR7 ;  /* 0x0000000700047c82 */ /* 0x000fe40008000000 */
[----:B------:R-:W-:Y:S02]  /*6630*/  USHF.R.U32.HI UR7, URZ, UR53, UR4 ;  /* 0x00000035ff077299 */ /* 0x000fe40008011604 */
[----:B------:R-:W-:Y:S02]  /*6640*/  USEL UR4, UR47, UR5, !UP0 ;  /* 0x000000052f047287 */ /* 0x000fe4000c000000 */
[----:B------:R-:W-:Y:S01]  /*6650*/  USEL UR7, UR58, UR7, !UP1 ;  /* 0x000000073a077287 */ /* 0x000fe2000c800000 */
[----:B------:R-:W-:Y:S01]  /*6660*/  UMOV UR5, UR9 ;  /* 0x0000000900057c82 */ /* 0x000fe20008000000 */
[----:B------:R-:W-:Y:S02]  /*6670*/  UIMAD.WIDE.U32 UR8, UR4, UR40, URZ ;  /* 0x00000028040872a5 */ /* 0x000fe4000f8e00ff */
[----:B------:R-:W-:Y:S03]  /*6680*/  USHF.R.U32.HI UR6, URZ, UR12, UR5 ;  /* 0x0000000cff067299 */ /* 0x000fe60008011605 */
[----:B------:R-:W-:Y:S01]  /*6690*/  UMOV UR5, UR11 ;  /* 0x0000000b00057c82 */ /* 0x000fe20008000000 */
[----:B------:R-:W-:Y:S02]  /*66a0*/  UIMAD.WIDE.U32 UR10, UR7, UR40, URZ ;  /* 0x00000028070a72a5 */ /* 0x000fe4000f8e00ff */
[----:B------:R-:W-:Y:S02]  /*66b0*/  USHF.R.U32.HI UR12, URZ, UR53, UR5 ;  /* 0x00000035ff0c7299 */ /* 0x000fe40008011605 */
[----:B------:R-:W-:Y:S01]  /*66c0*/  USEL UR6, UR37, UR6, !UP0 ;  /* 0x0000000625067287 */ /* 0x000fe2000c000000 */
[----:B------:R-:W-:Y:S02]  /*66d0*/  UMOV UR5, UR9 ;  /* 0x0000000900057c82 */ /* 0x000fe40008000000 */
[----:B------:R-:W-:Y:S01]  /*66e0*/  UMOV UR10, UR11 ;  /* 0x0000000b000a7c82 */ /* 0x000fe20008000000 */
[----:B------:R-:W-:Y:S02]  /*66f0*/  @UP2 USHF.R.U32.HI UR4, URZ, UR41, UR5 ;  /* 0x00000029ff042299 */ /* 0x000fe40008011605 */
[----:B------:R-:W-:Y:S02]  /*6700*/  @UP2 USHF.R.U32.HI UR7, URZ, UR41, UR10 ;  /* 0x00000029ff072299 */ /* 0x000fe4000801160a */
[----:B------:R-:W-:Y:S02]  /*6710*/  UIMAD UR4, UR42, UR4, URZ ;  /* 0x000000042a0472a4 */ /* 0x000fe4000f8e02ff */
[----:B------:R-:W-:Y:S02]  /*6720*/  UIMAD.WIDE.U32 UR10, UR6, UR40, URZ ;  /* 0x00000028060a72a5 */ /* 0x000fe4000f8e00ff */
[----:B------:R-:W-:Y:S02]  /*6730*/  USEL UR5, UR38, UR12, !UP1 ;  /* 0x0000000c26057287 */ /* 0x000fe4000c800000 */
[----:B------:R-:W-:Y:S02]  /*6740*/  UIMAD UR8, UR42, UR7, URZ ;  /* 0x000000072a0872a4 */ /* 0x000fe4000f8e02ff */
[----:B------:R-:W-:Y:S03]  /*6750*/  UISETP.GE.AND UP0, UPT, UR6, UR4, UPT ;  /* 0x000000040600728c */ /* 0x000fe6000bf06270 */
[----:B------:R-:W-:Y:S01]  /*6760*/  UMOV UR4, UR11 ;  /* 0x0000000b00047c82 */ /* 0x000fe20008000000 */
[----:B------:R-:W-:Y:S02]  /*6770*/  UISETP.GE.OR UP0, UPT, UR5, UR8, UP0 ;  /* 0x000000080500728c */ /* 0x000fe40008706670 */
[----:B------:R-:W-:Y:S02]  /*6780*/  USHF.R.U32.HI UR4, URZ, UR41, UR4 ;  /* 0x00000029ff047299 */ /* 0x000fe40008011604 */
[----:B------:R-:W-:Y:S02]  /*6790*/  UIMAD.WIDE.U32 UR8, UR5, UR40, URZ ;  /* 0x00000028050872a5 */ /* 0x000fe4000f8e00ff */
[----:B------:R-:W-:Y:S02]  /*67a0*/  USEL UR11, UR6, UR4, !UP2 ;  /* 0x00000004060b7287 */ /* 0x000fe4000d000000 */
[----:B------:R-:W-:Y:S02]  /*67b0*/  UIADD3 UR8, UPT, UPT, -UR5, URZ, URZ ;  /* 0x000000ff05087290 */ /* 0x000fe4000fffe1ff */
[----:B------:R-:W-:Y:S01]  /*67c0*/  UIADD3 UR10, UPT, UPT, -UR11, URZ, URZ ;  /* 0x000000ff0b0a7290 */ /* 0x000fe2000fffe1ff */
[----:B------:R-:W-:Y:S01]  /*67d0*/  @!UP0 UMOV UR4, UR9 ;  /* 0x0000000900048c82 */ /* 0x000fe20008000000 */
[----:B------:R-:W-:Y:S02]  /*67e0*/  UIADD3 UR9, UPT, UPT, -UR6, URZ, URZ ;  /* 0x000000ff06097290 */ /* 0x000fe4000fffe1ff */
[----:B------:R-:W-:Y:S02]  /*67f0*/  @!UP0 USHF.R.U32.HI UR4, URZ, UR41, UR4 ;  /* 0x00000029ff048299 */ /* 0x000fe40008011604 */
[----:B------:R-:W-:Y:S02]  /*6800*/  UIMAD UR10, UR42, UR10, UR6 ;  /* 0x0000000a2a0a72a4 */ /* 0x000fe4000f8e0206 */
[----:B------:R-:W-:Y:S04]  /*6810*/  @!UP0 USEL UR4, UR5, UR4, !UP2 ;  /* 0x0000000405048287 */ /* 0x000fe8000d000000 */
[----:B------:R-:W-:Y:S02]  /*6820*/  @!UP0 UIMAD UR10, UR7, UR10, UR4 ;  /* 0x0000000a070a82a4 */ /* 0x000fe4000f8e0204 */
[----:B------:R-:W-:Y:S02]  /*6830*/  @!UP0 UIADD3 UR11, UPT, UPT, UR11, -UR4, URZ ;  /* 0x800000040b0b8290 */ /* 0x000fe4000fffe0ff */
[----:B------:R-:W-:Y:S02]  /*6840*/  UIMAD UR7, UR43, UR8, UR38 ;  /* 0x000000082b0772a4 */ /* 0x000fe4000f8e0226 */
[----:B------:R-:W-:Y:S02]  /*6850*/  @!UP0 UIMAD UR6, UR11, UR42, UR5 ;  /* 0x0000002a0b0682a4 */ /* 0x000fe4000f8e0205 */
[----:B------:R-:W-:Y:S01]  /*6860*/  UIMAD UR4, UR54, UR9, UR37 ;  /* 0x00000009360472a4 */ /* 0x000fe2000f8e0225 */
[----:B------:R-:W-:Y:S02]  /*6870*/  @!UP0 UMOV UR5, UR10 ;  /* 0x0000000a00058c82 */ /* 0x000fe40008000000 */
[----:B------:R-:W-:Y:S02]  /*6880*/  UIMAD UR38, UR5, UR43, UR7 ;  /* 0x0000002b052672a4 */ /* 0x000fe4000f8e0207 */
[----:B------:R-:W-:Y:S11]  /*6890*/  UIMAD UR37, UR6, UR54, UR4 ;  /* 0x00000036062572a4 */ /* 0x000ff6000f8e0204 */
[----:B------:R-:W-:Y:S01]  /*68a0*/  @!UPT UIADD3 URZ, UPT, UPT, URZ, URZ, URZ ;  /* 0x000000fffffff290 */ /* 0x000fe2000fffe0ff */
.L_x_121:
[----:B------:R-:W-:Y:S01]  /*68b0*/  UISETP.NE.AND UP0, UPT, UR39, 0x1, UPT ;  /* 0x000000012700788c */ /* 0x000fe2000bf05270 */
[----:B------:R-:W-:Y:S01]  /*68c0*/  IADD3 R81, PT, PT, R81, 0x1, RZ ;  /* 0x0000000151517810 */ /* 0x000fe20007ffe0ff */
[----:B------:R-:W-:Y:S02]  /*68d0*/  USHF.L.U32 UR50, UR20, 0x6, URZ ;  /* 0x0000000614327899 */ /* 0x000fe400080006ff */
[----:B------:R-:W-:Y:S07]  /*68e0*/  USHF.L.U32 UR49, UR24, 0x7, URZ ;  /* 0x0000000718317899 */ /* 0x000fee00080006ff */
[----:B------:R-:W2:Y:S01]  /*68f0*/  @!UP0 LDCU.128 UR12, c[0x0][0xb10] ;  /* 0x00016200ff0c87ac */ /* 0x000ea20008000c00 */
[----:B------:R-:W3:Y:S01]  /*6900*/  @!UP0 LDCU UR5, c[0x0][0xb0c] ;  /* 0x00016180ff0587ac */ /* 0x000ee20008000800 */
[----:B------:R-:W4:Y:S01]  /*6910*/  @!UP0 LDCU UR10, c[0x0][0xb20] ;  /* 0x00016400ff0a87ac */ /* 0x000f220008000800 */
[----:B--2---:R-:W-:Y:S02]  /*6920*/  UIMAD.WIDE.U32 UR8, UR38, UR12, URZ ;  /* 0x0000000c260872a5 */ /* 0x004fe4000f8e00ff */
[----:B------:R-:W-:Y:S02]  /*6930*/  UIMAD.WIDE.U32 UR6, UR37, UR15, URZ ;  /* 0x0000000f250672a5 */ /* 0x000fe4000f8e00ff */
[----:B------:R-:W-:Y:S03]  /*6940*/  @!UP0 UISETP.NE.AND UP1, UPT, UR14, 0x1, UPT ;  /* 0x000000010e00888c */ /* 0x000fe6000bf25270 */
[----:B------:R-:W-:Y:S01]  /*6950*/  @!UP0 UMOV UR4, UR9 ;  /* 0x0000000900048c82 */ /* 0x000fe20008000000 */
[----:B---3--:R-:W-:Y:S02]  /*6960*/  @!UP0 UISETP.NE.AND UP2, UPT, UR5, 0x1, UPT ;  /* 0x000000010500888c */ /* 0x008fe4000bf45270 */
[----:B------:R-:W-:Y:S01]  /*6970*/  @!UP0 USHF.R.U32.HI UR4, URZ, UR13, UR4 ;  /* 0x0000000dff048299 */ /* 0x000fe20008011604 */
[----:B------:R-:W-:Y:S02]  /*6980*/  @!UP0 UMOV UR6, UR7 ;  /* 0x0000000700068c82 */ /* 0x000fe40008000000 */
[----:B----4-:R-:W-:Y:S02]  /*6990*/  @!UP0 USHF.R.U32.HI UR6, URZ, UR10, UR6 ;  /* 0x0000000aff068299 */ /* 0x010fe40008011606 */
[----:B------:R-:W-:Y:S02]  /*69a0*/  @!UP0 USEL UR7, UR38, UR4, !UP2 ;  /* 0x0000000426078287 */ /* 0x000fe4000d000000 */
[----:B------:R-:W-:Y:S04]  /*69b0*/  @!UP0 USEL UR6, UR37, UR6, !UP1 ;  /* 0x0000000625068287 */ /* 0x000fe8000c800000 */
[----:B------:R-:W-:Y:S02]  /*69c0*/  @!UP0 UIADD3 UR4, UPT, UPT, -UR7, UR6, URZ ;  /* 0x0000000607048290 */ /* 0x000fe4000fffe1ff */
[----:B------:R-:W-:Y:S02]  /*69d0*/  @!UP0 UIADD3 UR6, UPT, UPT, UR7, -UR6, URZ ;  /* 0x8000000607068290 */ /* 0x000fe4000fffe0ff */
[----:B------:R-:W-:Y:S02]  /*69e0*/  @!UP0 UIMAD UR38, UR4, UR5, UR38 ;  /* 0x00000005042682a4 */ /* 0x000fe4000f8e0226 */
[----:B------:R-:W-:Y:S02]  /*69f0*/  @!UP0 UIMAD UR37, UR6, UR14, UR37 ;  /* 0x0000000e062582a4 */ /* 0x000fe4000f8e0225 */
[----:B------:R-:W-:Y:S09]  /*6a00*/  ULOP3.LUT UP0, URZ, UR62, 0x90, URZ, 0xc0, !UPT ;  /* 0x000000903eff7892 */ /* 0x000ff2000f80c0ff */
[----:B------:R-:W-:Y:S05]  /*6a10*/  BRA.U !UP0, `(.L_x_122) ;  /* 0x0000000108407547 */ /* 0x000fea000b800000 */
[----:B------:R-:W2:Y:S01]  /*6a20*/  LDCU.64 UR8, c[0x4][0x80] ;  /* 0x01001000ff0877ac */ /* 0x000ea20008000a00 */
[----:B------:R-:W-:Y:S01]  /*6a30*/  MOV R3, 0x0 ;  /* 0x0000000000037802 */ /* 0x000fe20000000f00 */
[----:B------:R-:W-:Y:S02]  /*6a40*/  HFMA2 R12, -RZ, RZ, 0, 5.9604644775390625e-08 ;  /* 0x00000001ff0c7431 */ /* 0x000fe400000001ff */
[----:B------:R-:W-:Y:S02]  /*6a50*/  IMAD.MOV.U32 R8, RZ, RZ, 0x70 ;  /* 0x00000070ff087424 */ /* 0x000fe400078e00ff */
[----:B------:R-:W-:Y:S01]  /*6a60*/  IMAD.MOV.U32 R13, RZ, RZ, RZ ;  /* 0x000000ffff0d7224 */ /* 0x000fe200078e00ff */
[----:B------:R-:W3:Y:S01]  /*6a70*/  LDCU.64 UR6, c[0x4][0x88] ;  /* 0x01001100ff0677ac */ /* 0x000ee20008000a00 */
[----:B------:R-:W4:Y:S01]  /*6a80*/  LDC.64 R2, c[0x4][R3] ;  /* 0x0100000003027b82 */ /* 0x000f220000000a00 */
[----:B------:R-:W1:Y:S01]  /*6a90*/  LDCU.64 UR4, c[0x4][0x8] ;  /* 0x01000100ff0477ac */ /* 0x000e620008000a00 */
[----:B--2---:R-:W-:Y:S01]  /*6aa0*/  MOV R5, UR9 ;  /* 0x0000000900057c02 */ /* 0x004fe20008000f00 */
[----:B------:R-:W-:Y:S01]  /*6ab0*/  IMAD.U32 R4, RZ, RZ, UR8 ;  /* 0x00000008ff047e24 */ /* 0x000fe2000f8e00ff */
[----:B---3--:R-:W-:Y:S01]  /*6ac0*/  MOV R7, UR7 ;  /* 0x0000000700077c02 */ /* 0x008fe20008000f00 */
[----:B------:R-:W-:Y:S01]  /*6ad0*/  IMAD.U32 R6, RZ, RZ, UR6 ;  /* 0x00000006ff067e24 */ /* 0x000fe2000f8e00ff */
[----:B-1----:R-:W-:Y:S01]  /*6ae0*/  MOV R11, UR5 ;  /* 0x00000005000b7c02 */ /* 0x002fe20008000f00 */
[----:B------:R-:W-:Y:S02]  /*6af0*/  IMAD.U32 R10, RZ, RZ, UR4 ;  /* 0x00000004ff0a7e24 */ /* 0x000fe4000f8e00ff */
[----:B------:R-:W-:Y:S07]  /*6b00*/  LEPC R20, `(.L_x_122) ;  /* 0x000000001014794e */ /* 0x000fee0000000000 */
[----:B----45:R-:W-:Y:S05]  /*6b10*/  CALL.ABS.NOINC R2 ;  /* 0x0000000002007343 */ /* 0x030fea0003c00000 */
.L_x_122:
[----:B------:R-:W-:Y:S01]  /*6b20*/  LOP3.LUT P0, RZ, R86, 0x90, RZ, 0xc0, !PT ;  /* 0x0000009056ff7812 */ /* 0x000fe2000780c0ff */
[----:B------:R-:W-:Y:S11]  /*6b30*/  BSSY.RECONVERGENT B6, `(.L_x_123) ;  /* 0x0000013000067945 */ /* 0x000ff60003800200 */
[----:B------:R-:W-:Y:S01]  /*6b40*/  @!UPT UIADD3 URZ, UPT, UPT, URZ, URZ, URZ ;  /* 0x000000fffffff290 */ /* 0x000fe2000fffe0ff */
[----:B------:R-:W-:Y:S05]  /*6b50*/  @!P0 BRA `(.L_x_124) ;  /* 0x0000000000408947 */ /* 0x000fea0003800000 */
        /* <DEDUP_REMOVED lines=16> */
.L_x_124:
[----:B------:R-:W-:Y:S05]  /*6c60*/  BSYNC.RECONVERGENT B6 ;  /* 0x0000000000067941 */ /* 0x000fea0003800200 */
.L_x_123:
[----:B------:R-:W-:Y:S01]  /*6c70*/  R2UR UR4, R79 ;  /* 0x000000004f0472ca */ /* 0x000fe200000e0000 */
[----:B------:R-:W-:Y:S01]  /*6c80*/  UISETP.NE.U32.AND UP0, UPT, UR60, URZ, UPT ;  /* 0x000000ff3c00728c */ /* 0x000fe2000bf05070 */
[----:B------:R-:W-:Y:S02]  /*6c90*/  ISETP.NE.U32.AND P4, PT, R72, RZ, PT ;  /* 0x000000ff4800720c */ /* 0x000fe40003f85070 */
[----:B------:R-:W-:Y:S01]  /*6ca0*/  ISETP.NE.U32.AND P2, PT, RZ, UR56, PT ;  /* 0x00000038ff007c0c */ /* 0x000fe2000bf45070 */
[----:B------:R-:W-:Y:S01]  /*6cb0*/  UISETP.NE.AND.EX UP1, UPT, UR61, URZ, UPT, UP0 ;  /* 0x000000ff3d00728c */ /* 0x000fe2000bf25300 */
[----:B------:R-:W-:Y:S01]  /*6cc0*/  ISETP.NE.AND.EX P4, PT, R73, RZ, PT, P4 ;  /* 0x000000ff4900720c */ /* 0x000fe20003f85340 */
[----:B------:R-:W-:Y:S01]  /*6cd0*/  UPLOP3.LUT UP0, UPT, UPT, UPT, UPT, 0x40, 0x4 ;  /* 0x000000000004789c */ /* 0x000fe20003f0e870 */
[----:B------:R-:W-:Y:S05]  /*6ce0*/  ISETP.NE.AND.EX P2, PT, RZ, UR57, PT, P2 ;  /* 0x00000039ff007c0c */ /* 0x000fea000bf45320 */
[----:B------:R-:W-:Y:S06]  /*6cf0*/  UISETP.NE.AND UP2, UPT, UR4, URZ, UPT ;  /* 0x000000ff0400728c */ /* 0x000fec000bf45270 */
[----:B------:R-:W-:Y:S05]  /*6d00*/  PLOP3.LUT P1, PT, PT, PT, UP2, 0x80, 0x8 ;  /* 0x000000000008781c */ /* 0x000fea0003f2f028 */
[----:B------:R-:W-:Y:S06]  /*6d10*/  @UP2 UPLOP3.LUT UP0, UPT, UPT, UPT, UP1, 0x80, 0x8 ;  /* 0x000000000008289c */ /* 0x000fec0003f0f010 */
[----:B------:R-:W-:Y:S01]  /*6d20*/  PLOP3.LUT P0, PT, PT, PT, UP0, 0x80, 0x8 ;  /* 0x000000000008781c */ /* 0x000fe20003f0f008 */
[----:B------:R-:W-:Y:S01]  /*6d30*/  @!UPT UIADD3 URZ, UPT, UPT, URZ, URZ, URZ ;  /* 0x000000fffffff290 */ /* 0x000fe2000fffe0ff */
[----:B------:R-:W-:Y:S11]  /*6d40*/  BRA.U !UP1, `(.L_x_125) ;  /* 0x00000001093c7547 */ /* 0x000ff6000b800000 */
[----:B------:R-:W-:Y:S01]  /*6d50*/  UISETP.NE.U32.AND UP0, UPT, UR56, URZ, UPT ;  /* 0x000000ff3800728c */ /* 0x000fe2000bf05070 */
[----:B-1----:R-:W-:Y:S01]  /*6d60*/  HFMA2 R0, -RZ, RZ, 0, 5.9604644775390625e-08 ;  /* 0x00000001ff007431 */ /* 0x002fe200000001ff */
[----:B------:R-:W1:Y:S01]  /*6d70*/  LDCU.64 UR8, c[0x0][0x358] ;  /* 0x00006b00ff0877ac */ /* 0x000e620008000a00 */
[----:B------:R-:W-:Y:S01]  /*6d80*/  IMAD.MOV.U32 R76, RZ, RZ, 0x1 ;  /* 0x00000001ff4c7424 */ /* 0x000fe200078e00ff */
[----:B------:R-:W-:Y:S06]  /*6d90*/  UISETP.NE.AND.EX UP0, UPT, UR57, URZ, UPT, UP0 ;  /* 0x000000ff3900728c */ /* 0x000fec000bf05300 */
[----:B------:R-:W-:Y:S05]  /*6da0*/  PLOP3.LUT P3, PT, PT, PT, UP0, 0x80, 0x8 ;  /* 0x000000000008781c */ /* 0x000fea0003f6f008 */
[----:B------:R-:W2:Y:S01]  /*6db0*/  @UP0 LDCU.64 UR4, c[0x0][0x888] ;  /* 0x00011100ff0407ac */ /* 0x000ea20008000a00 */
[----:B------:R-:W-:Y:S07]  /*6dc0*/  @UP0 UIMAD UR6, UR36, UR60, URZ ;  /* 0x0000003c240602a4 */ /* 0x000fee000f8e02ff */
[----:B------:R-:W-:Y:S01]  /*6dd0*/  @!P3 PRMT R76, R0, 0x7610, R76 ;  /* 0x00007610004cb816 */ /* 0x000fe2000000004c */
[----:B--2---:R-:W-:Y:S06]  /*6de0*/  @UP0 UIMAD.WIDE UR4, UR6, 0x4, UR4 ;  /* 0x00000004060408a5 */ /* 0x004fec000f8e0204 */
[----:B-----5:R-:W-:Y:S01]  /*6df0*/  IMAD.U32 R40, RZ, RZ, UR4 ;  /* 0x00000004ff287e24 */ /* 0x020fe2000f8e00ff */
[----:B------:R-:W-:Y:S04]  /*6e00*/  MOV R41, UR5 ;  /* 0x0000000500297c02 */ /* 0x000fe80008000f00 */
[----:B------:R-:W2:Y:S01]  /*6e10*/  @!UP0 LDCU UR4, c[0x0][0x880] ;  /* 0x00011000ff0487ac */ /* 0x000ea20008000800 */
[----:B-1----:R3:W5:Y:S02]  /*6e20*/  @P3 LDG.E R40, desc[UR8][R40.64] ;  /* 0x0000000828283981 */ /* 0x002764000c1e1900 */
[----:B--23--:R-:W-:Y:S02]  /*6e30*/  @!P3 IMAD.U32 R40, RZ, RZ, UR4 ;  /* 0x00000004ff28be24 */ /* 0x00cfe4000f8e00ff */
.L_x_125:
[----:B------:R-:W-:Y:S05]  /*6e40*/  @!P4 BRA `(.L_x_126) ;  /* 0x000000000024c947 */ /* 0x000fea0003800000 */
[----:B------:R-:W-:Y:S01]  /*6e50*/  ISETP.NE.U32.AND P3, PT, R70, RZ, PT ;  /* 0x000000ff4600720c */ /* 0x000fe20003f65070 */
[----:B------:R-:W2:Y:S03]  /*6e60*/  LDCU.64 UR4, c[0x0][0x358] ;  /* 0x00006b00ff0477ac */ /* 0x000ea60008000a00 */
[----:B------:R-:W-:Y:S11]  /*6e70*/  ISETP.NE.AND.EX P3, PT, R71, RZ, PT, P3 ;  /* 0x000000ff4700720c */ /* 0x000ff60003f65330 */
[----:B------:R-:W-:Y:S02]  /*6e80*/  @!UPT UIADD3 URZ, UPT, UPT, URZ, URZ, URZ ;  /* 0x000000fffffff290 */ /* 0x000fe4000fffe0ff */
[----:B------:R-:W3:Y:S01]  /*6e90*/  @P3 LDC.64 R2, c[0x0][0x8a8] ;  /* 0x00022a00ff023b82 */ /* 0x000ee20000000a00 */
[----:B-1----:R-:W-:Y:S04]  /*6ea0*/  @P3 IMAD R0, R72, UR36, RZ ;  /* 0x0000002448003c24 */ /* 0x002fe8000f8e02ff */
[----:B---3--:R-:W-:Y:S05]  /*6eb0*/  @P3 IMAD.WIDE R2, R0, 0x4, R2 ;  /* 0x0000000400023825 */ /* 0x008fea00078e0202 */
[----:B--2--5:R2:W5:Y:S02]  /*6ec0*/  @P3 LDG.E R38, desc[UR4][R2.64] ;  /* 0x0000000402263981 */ /* 0x024564000c1e1900 */
[----:B--2---:R-:W3:Y:S02]  /*6ed0*/  @!P3 LDC R38, c[0x0][0x8a0] ;  /* 0x00022800ff26bb82 */ /* 0x004ee40000000800 */
.L_x_126:
[----:B-----5:R-:W-:Y:S01]  /*6ee0*/  ISETP.NE.AND P4, PT, R40, RZ, PT ;  /* 0x000000ff2800720c */ /* 0x020fe20003f85270 */
[----:B------:R-:W-:Y:S01]  /*6ef0*/  BSSY B1, `(.L_x_127) ;  /* 0x0000040000017945 */ /* 0x000fe20003800000 */
[----:B------:R-:W-:Y:S01]  /*6f00*/  SEL R3, RZ, 0xffffffff, P2 ;  /* 0xffffffffff037807 */ /* 0x000fe20001000000 */
[----:B------:R-:W-:Y:S01]  /*6f10*/  IMAD.MOV.U32 R43, RZ, RZ, 0x1 ;  /* 0x00000001ff2b7424 */ /* 0x000fe200078e00ff */
[----:B------:R-:W-:Y:S01]  /*6f20*/  LOP3.LUT P3, RZ, R76, 0xff, RZ, 0xc0, !PT ;  /* 0x000000ff4cff7812 */ /* 0x000fe2000786c0ff */
[C---:B------:R-:W-:Y:S01]  /*6f30*/  IMAD R39, R36.reuse, 0x40, R37 ;  /* 0x0000004024277824 */ /* 0x040fe200078e0225 */
[----:B-1----:R-:W-:Y:S02]  /*6f40*/  @P1 SEL R0, RZ, 0xffffffff, P4 ;  /* 0xffffffffff001807 */ /* 0x002fe40002000000 */
[----:B------:R-:W-:Y:S02]  /*6f50*/  CS2R R50, SRZ ;  /* 0x0000000000327805 */ /* 0x000fe4000001ff00 */
[----:B------:R-:W-:Y:S02]  /*6f60*/  LEA R4, R83, UR44, 0x3 ;  /* 0x0000002c53047c11 */ /* 0x000fe4000f8e18ff */
[----:B------:R-:W-:Y:S02]  /*6f70*/  CS2R R48, SRZ ;  /* 0x0000000000307805 */ /* 0x000fe4000001ff00 */
[----:B------:R-:W-:Y:S02]  /*6f80*/  @P0 SEL R0, R3, R0, !P3 ;  /* 0x0000000003000207 */ /* 0x000fe40005800000 */
[----:B------:R-:W-:Y:S02]  /*6f90*/  CS2R R46, SRZ ;  /* 0x00000000002e7805 */ /* 0x000fe4000001ff00 */
[----:B------:R-:W-:Y:S02]  /*6fa0*/  LEA R80, R36, UR44, 0x3 ;  /* 0x0000002c24507c11 */ /* 0x000fe4000f8e18ff */
[----:B------:R-:W-:Y:S02]  /*6fb0*/  CS2R R44, SRZ ;  /* 0x00000000002c7805 */ /* 0x000fe4000001ff00 */
[----:B------:R-:W-:Y:S02]  /*6fc0*/  @P1 LOP3.LUT R0, R0, 0x1, RZ, 0xc0, !PT ;  /* 0x0000000100001812 */ /* 0x000fe400078ec0ff */
[----:B------:R-:W-:Y:S02]  /*6fd0*/  SHF.L.U32 R5, R85, 0x1f, RZ ;  /* 0x0000001f55057819 */ /* 0x000fe400000006ff */
[----:B------:R-:W-:Y:S02]  /*6fe0*/  ISETP.NE.U32.OR P6, PT, R0, 0x1, !P1 ;  /* 0x000000010000780c */ /* 0x000fe40004fc5470 */
[----:B------:R-:W-:Y:S02]  /*6ff0*/  PLOP3.LUT P2, PT, PT, PT, UP1, 0x80, 0x8 ;  /* 0x000000000008781c */ /* 0x000fe40003f4f018 */
[----:B------:R-:W-:Y:S09]  /*7000*/  P2R R2, PR, RZ, 0x40 ;  /* 0x00000040ff027803 */ /* 0x000ff20000000000 */
[----:B------:R-:W-:Y:S04]  /*7010*/  @P6 SHF.L.U32 R0, R82, 0x1f, RZ ;  /* 0x0000001f52006819 */ /* 0x000fe800000006ff */
[----:B------:R1:W2:Y:S01]  /*7020*/  @P6 SYNCS.PHASECHK.TRANS64.TRYWAIT P1, [R4+URZ+0x1a0], R0 ;  /* 0x0001a000040065a7 */ /* 0x0002a200080211ff */
[----:B------:R4:W3:Y:S01]  /*7030*/  SYNCS.PHASECHK.TRANS64.TRYWAIT P0, [R80+URZ+0x1f0], R5 ;  /* 0x0001f005500075a7 */ /* 0x0008e200080011ff */
[----:B-1----:R-:W-:Y:S04]  /*7040*/  SEL R0, RZ, 0xffffffff, P4 ;  /* 0xffffffffff007807 */ /* 0x002fe80002000000 */
[----:B------:R-:W-:Y:S04]  /*7050*/  @P2 SEL R0, R3, R0, !P3 ;  /* 0x0000000003002207 */ /* 0x000fe80005800000 */
[----:B------:R-:W-:Y:S04]  /*7060*/  LOP3.LUT R0, R0, 0x1, RZ, 0xc0, !PT ;  /* 0x0000000100007812 */ /* 0x000fe800078ec0ff */
[----:B------:R-:W-:Y:S04]  /*7070*/  ISETP.NE.U32.AND P5, PT, R0, 0x1, PT ;  /* 0x000000010000780c */ /* 0x000fe80003fa5070 */
[----:B------:R-:W-:Y:S02]  /*7080*/  P2R R56, PR, RZ, 0x20 ;  /* 0x00000020ff387803 */ /* 0x000fe40000000000 */
[----:B--2---:R-:W-:Y:S01]  /*7090*/  @P6 SEL R43, RZ, 0x1, !P1 ;  /* 0x00000001ff2b6807 */ /* 0x004fe20004800000 */
[----:B---34-:R-:W-:Y:S06]  /*70a0*/  @!P6 BRA `(.L_x_128) ;  /* 0x000000000090e947 */ /* 0x018fec0003800000 */
[----:B------:R-:W-:Y:S01]  /*70b0*/  @P5 IMAD R6, R83, 0x1000, R74 ;  /* 0x0000100053065824 */ /* 0x000fe200078e024a */
[----:B------:R-:W-:Y:S01]  /*70c0*/  LOP3.LUT P6, RZ, R75, 0x80, RZ, 0xc0, !PT ;  /* 0x000000804bff7812 */ /* 0x000fe200078cc0ff */
[----:B------:R-:W-:Y:S01]  /*70d0*/  BSSY B0, `(.L_x_129) ;  /* 0x000000f000007945 */ /* 0x000fe20003800000 */
[----:B------:R-:W-:Y:S01]  /*70e0*/  ISETP.NE.AND P2, PT, R43, RZ, PT ;  /* 0x000000ff2b00720c */ /* 0x000fe20003f45270 */
[----:B------:R-:W-:Y:S01]  /*70f0*/  @P5 VIADD R0, R6, UR44 ;  /* 0x0000002c06005c36 */ /* 0x000fe20008000000 */
[----:B------:R-:W-:Y:S02]  /*7100*/  PLOP3.LUT P1, PT, PT, PT, PT, 0x8, 0x80 ;  /* 0x000000000080781c */ /* 0x000fe40003f2e170 */
[----:B------:R-:W-:Y:S02]  /*7110*/  CS2R R46, SRZ ;  /* 0x00000000002e7805 */ /* 0x000fe4000001ff00 */
[----:B------:R-:W-:Y:S01]  /*7120*/  @P5 PLOP3.LUT P1, PT, P6, PT, PT, 0x80, 0x8 ;  /* 0x000000000008581c */ /* 0x000fe2000372f070 */
[C---:B------:R-:W-:Y:S01]  /*7130*/  @P5 VIADD R3, R0.reuse, 0x10 ;  /* 0x0000001000035836 */ /* 0x040fe20000000000 */
[----:B------:R-:W-:Y:S02]  /*7140*/  CS2R R44, SRZ ;  /* 0x00000000002c7805 */ /* 0x000fe4000001ff00 */
[----:B------:R-:W-:Y:S02]  /*7150*/  CS2R R50, SRZ ;  /* 0x0000000000327805 */ /* 0x000fe4000001ff00 */
[----:B------:R-:W-:Y:S07]  /*7160*/  CS2R R48, SRZ ;  /* 0x0000000000307805 */ /* 0x000fee000001ff00 */
[----:B------:R-:W-:Y:S01]  /*7170*/  @P1 VIADD R3, R0, 0xfffffff0 ;  /* 0xfffffff000031836 */ /* 0x000fe20000000000 */
[----:B------:R-:W-:Y:S06]  /*7180*/  @P2 BRA `(.L_x_130) ;  /* 0x00000000000c2947 */ /* 0x000fec0003800000 */
[----:B------:R-:W-:Y:S04]  /*7190*/  SHF.L.U32 R0, R82, 0x1f, RZ ;  /* 0x0000001f52007819 */ /* 0x000fe800000006ff */
[----:B------:R-:W1:Y:S02]  /*71a0*/  SYNCS.PHASECHK.TRANS64.TRYWAIT P1, [R4+URZ+0x1a0], R0 ;  /* 0x0001a000040075a7 */ /* 0x000e6400080211ff */
[----:B-1----:R-:W-:Y:S05]  /*71b0*/  @!P1 BRA `(.L_x_131) ;  /* 0x0000002c009c9947 */ /* 0x002fea0003800000 */
.L_x_130:
[----:B------:R-:W-:Y:S05]  /*71c0*/  BSYNC B0 ;  /* 0x0000000000007941 */ /* 0x000fea0003800000 */
.L_x_129:
[----:B------:R-:W-:Y:S01]  /*71d0*/  ISETP.NE.AND P1, PT, R56, RZ, PT ;  /* 0x000000ff3800720c */ /* 0x000fe20003f25270 */
[----:B-1----:R-:W-:Y:S02]  /*71e0*/  VIADD R4, R4, 0x1b0 ;  /* 0x000001b004047836 */ /* 0x002fe40000000000 */
[----:B------:R-:W-:Y:S02]  /*71f0*/  IMAD.U32 R0, RZ, RZ, UR46 ;  /* 0x0000002eff007e24 */ /* 0x000fe4000f8e00ff */
[----:B------:R-:W-:Y:S03]  /*7200*/  VIADD R83, R83, 0x1 ;  /* 0x0000000153537836 */ /* 0x000fe60000000000 */
[----:B------:R-:W-:Y:S05]  /*7210*/  PRMT R0, R0, 0x654, R4 ;  /* 0x0000065400007816 */ /* 0x000fea0000000004 */
[----:B------:R1:W2:Y:S04]  /*7220*/  @P1 LDS.128 R44, [R6+UR44+0x300] ;  /* 0x0003002c062c1984 */ /* 0x0002a80008000c00 */
[----:B------:R1:W3:Y:S01]  /*7230*/  @P1 LDS.128 R48, [R3+0x300] ;  /* 0x0003000003301984 */ /* 0x0002e20000000c00 */
[C---:B------:R-:W-:Y:S01]  /*7240*/  ISETP.NE.AND P1, PT, R83.reuse, 0x2, PT ;  /* 0x000000025300780c */ /* 0x040fe20003f25270 */
[----:B------:R-:W-:Y:S01]  /*7250*/  @!PT LDS RZ, [RZ] ;  /* 0x00000000fffff984 */ /* 0x000fe20000000800 */
[----:B------:R-:W-:Y:S01]  /*7260*/  @!PT LDS RZ, [RZ] ;  /* 0x00000000fffff984 */ /* 0x000fe20000000800 */
[----:B------:R-:W-:Y:S01]  /*7270*/  @!PT LDS RZ, [RZ] ;  /* 0x00000000fffff984 */ /* 0x000fe20000000800 */
[----:B------:R-:W-:Y:S01]  /*7280*/  @!PT LDS RZ, [RZ] ;  /* 0x00000000fffff984 */ /* 0x000fe20000000800 */
[----:B------:R4:W-:Y:S06]  /*7290*/  MEMBAR.ALL.CTA ;  /* 0x0000000000007992 */ /* 0x0009ec0000008000 */
[----:B----4-:R-:W4:Y:S01]  /*72a0*/  FENCE.VIEW.ASYNC.S ;  /* 0x00000000000073c6 */ /* 0x010f220000000000 */
[----:B------:R-:W-:Y:S01]  /*72b0*/  SEL R83, R83, RZ, P1 ;  /* 0x000000ff53537207 */ /* 0x000fe20000800000 */
[----:B----4-:R4:W-:Y:S02]  /*72c0*/  SYNCS.ARRIVE.TRANS64.RED.A1T0 RZ, [R0+URZ], RZ ;  /* 0x000000ff00ff79a7 */ /* 0x0109e400081004ff */
[----:B----4-:R-:W-:Y:S04]  /*72d0*/  SEL R0, RZ, 0x1, P1 ;  /* 0x00000001ff007807 */ /* 0x010fe80000800000 */
[----:B-12---:R-:W-:Y:S02]  /*72e0*/  LOP3.LUT R82, R82, R0, RZ, 0x3c, !PT ;  /* 0x0000000052527212 */ /* 0x006fe400078e3cff */
.L_x_128:
[----:B------:R-:W-:Y:S05]  /*72f0*/  BSYNC B1 ;  /* 0x0000000000017941 */ /* 0x000fea0003800000 */
.L_x_127:
[----:B------:R-:W-:Y:S04]  /*7300*/  SHF.R.U32.HI R0, RZ, 0x15, R39 ;  /* 0x00000015ff007819 */ /* 0x000fe80000011627 */
[----:B------:R-:W-:Y:S01]  /*7310*/  LOP3.LUT P1, RZ, R0, 0x3, R77, 0x48, !PT ;  /* 0x0000000300ff7812 */ /* 0x000fe2000782484d */
[----:B------:R-:W-:Y:S01]  /*7320*/  @!UPT UIADD3 URZ, UPT, UPT, URZ, URZ, URZ ;  /* 0x000000fffffff290 */ /* 0x000fe2000fffe0ff */
[----:B------:R-:W-:Y:S11]  /*7330*/  @P0 BRA `(.L_x_132) ;  /* 0x0000000000080947 */ /* 0x000ff60003800000 */
[----:B------:R-:W1:Y:S02]  /*7340*/  SYNCS.PHASECHK.TRANS64.TRYWAIT P0, [R80+URZ+0x1f0], R5 ;  /* 0x0001f005500075a7 */ /* 0x000e6400080011ff */
[----:B-1----:R-:W-:Y:S05]  /*7350*/  @!P0 BRA `(.L_x_133) ;  /* 0x0000002c00488947 */ /* 0x002fea0003800000 */
.L_x_132:
[----:B------:R-:W-:Y:S05]  /*7360*/  @!P1 BRA `(.L_x_134) ;  /* 0x0000000000409947 */ /* 0x000fea0003800000 */
[----:B------:R-:W1:Y:S01]  /*7370*/  LDCU.64 UR8, c[0x4][0x70] ;  /* 0x01000e00ff0877ac */ /* 0x000e620008000a00 */
[----:B------:R-:W-:Y:S01]  /*7380*/  MOV R15, 0x0 ;  /* 0x00000000000f7802 */ /* 0x000fe20000000f00 */
[----:B------:R-:W-:Y:S02]  /*7390*/  HFMA2 R12, -RZ, RZ, 0, 5.9604644775390625e-08 ;  /* 0x00000001ff0c7431 */ /* 0x000fe400000001ff */
[----:B------:R-:W-:Y:S02]  /*73a0*/  IMAD.MOV.U32 R8, RZ, RZ, 0x192 ;  /* 0x00000192ff087424 */ /* 0x000fe400078e00ff */
[----:B------:R-:W-:Y:S01]  /*73b0*/  IMAD.MOV.U32 R13, RZ, RZ, RZ ;  /* 0x000000ffff0d7224 */ /* 0x000fe200078e00ff */
[----:B------:R-:W2:Y:S01]  /*73c0*/  LDCU.64 UR6, c[0x4][0x78] ;  /* 0x01000f00ff0677ac */ /* 0x000ea20008000a00 */
[----:B------:R-:W4:Y:S01]  /*73d0*/  LDC.64 R14, c[0x4][R15] ;  /* 0x010000000f0e7b82 */ /* 0x000f220000000a00 */
[----:B------:R-:W5:Y:S01]  /*73e0*/  LDCU.64 UR4, c[0x4][0x10] ;  /* 0x01000200ff0477ac */ /* 0x000f620008000a00 */
[----:B-1----:R-:W-:Y:S01]  /*73f0*/  MOV R5, UR9 ;  /* 0x0000000900057c02 */ /* 0x002fe20008000f00 */
[----:B------:R-:W-:Y:S01]  /*7400*/  IMAD.U32 R4, RZ, RZ, UR8 ;  /* 0x00000008ff047e24 */ /* 0x000fe2000f8e00ff */
[----:B--2---:R-:W-:Y:S01]  /*7410*/  MOV R7, UR7 ;  /* 0x0000000700077c02 */ /* 0x004fe20008000f00 */
[----:B------:R-:W-:Y:S01]  /*7420*/  IMAD.U32 R6, RZ, RZ, UR6 ;  /* 0x00000006ff067e24 */ /* 0x000fe2000f8e00ff */
[----:B-----5:R-:W-:Y:S01]  /*7430*/  MOV R11, UR5 ;  /* 0x00000005000b7c02 */ /* 0x020fe20008000f00 */
[----:B------:R-:W-:Y:S02]  /*7440*/  IMAD.U32 R10, RZ, RZ, UR4 ;  /* 0x00000004ff0a7e24 */ /* 0x000fe4000f8e00ff */
[----:B------:R-:W-:Y:S07]  /*7450*/  LEPC R20, `(.L_x_134) ;  /* 0x000000001014794e */ /* 0x000fee0000000000 */
[----:B---34-:R-:W-:Y:S05]  /*7460*/  CALL.ABS.NOINC R14 ;  /* 0x000000000e007343 */ /* 0x018fea0003c00000 */
.L_x_134:
[----:B------:R-:W-:Y:S01]  /*7470*/  IMAD.U32 R42, R45, 0x10000, RZ ;  /* 0x000100002d2a7824 */ /* 0x000fe200078e00ff */
[----:B------:R-:W-:Y:S01]  /*7480*/  ISETP.NE.AND P6, PT, R2, RZ, PT ;  /* 0x000000ff0200720c */ /* 0x000fe20003fc5270 */
[----:B------:R-:W-:Y:S05]  /*7490*/  WARPSYNC.ALL ;  /* 0x0000000000007948 */ /* 0x000fea0003800000 */
[----:B------:R-:W-:Y:S01]  /*74a0*/  R2UR UR4, R39 ;  /* 0x00000000270472ca */ /* 0x000fe200000e0000 */
[----:B------:R-:W-:Y:S01]  /*74b0*/  BSSY.RECONVERGENT B0, `(.L_x_135) ;  /* 0x00000a4000007945 */ /* 0x000fe20003800200 */
[C---:B------:R-:W-:Y:S02]  /*74c0*/  SHF.L.U32 R2, R44.reuse, 0x10, RZ ;  /* 0x000000102c027819 */ /* 0x040fe400000006ff */
[C---:B------:R-:W-:Y:S02]  /*74d0*/  PRMT R3, R44.reuse, 0x8880, RZ ;  /* 0x000088802c037816 */ /* 0x040fe400000000ff */
[----:B------:R-:W-:Y:S02]  /*74e0*/  SHF.L.U32 R41, R44, 0x8, RZ ;  /* 0x000000082c297819 */ /* 0x000fe400000006ff */
[----:B------:R-:W-:Y:S02]  /*74f0*/  LOP3.LUT P5, RZ, R75, 0x80, RZ, 0xc0, !PT ;  /* 0x000000804bff7812 */ /* 0x000fe400078ac0ff */
[----:B------:R-:W-:Y:S03]  /*7500*/  ISETP.NE.AND P0, PT, R87, RZ, PT ;  /* 0x000000ff5700720c */ /* 0x000fe60003f05270 */
[----:B-1----:R-:W1:Y:S02]  /*7510*/  LDTM.x32 R4, tmem[UR4] ;  /* 0x00000004000479ee */ /* 0x002e6400082c0000 */
[C---:B-1----:R-:W-:Y:S01]  /*7520*/  IMAD R0, R38.reuse, R4, RZ ;  /* 0x0000000426007224 */ /* 0x042fe200078e02ff */
[----:B------:R-:W-:Y:S01]  /*7530*/  SHF.R.S32.HI R4, RZ, 0x18, R2 ;  /* 0x00000018ff047819 */ /* 0x000fe20000011402 */
[C---:B------:R-:W-:Y:S01]  /*7540*/  IMAD R2, R38.reuse, R5, RZ ;  /* 0x0000000526027224 */ /* 0x040fe200078e02ff */
[----:B------:R-:W-:Y:S01]  /*7550*/  SHF.R.S32.HI R5, RZ, 0x18, R41 ;  /* 0x00000018ff057819 */ /* 0x000fe20000011429 */
[----:B------:R-:W-:Y:S01]  /*7560*/  IMAD R0, R3, R40, R0 ;  /* 0x0000002803007224 */ /* 0x000fe200078e0200 */
[----:B------:R-:W-:Y:S01]  /*7570*/  PRMT R41, R45, 0x8880, RZ ;  /* 0x000088802d297816 */ /* 0x000fe200000000ff */
[----:B------:R-:W-:Y:S02]  /*7580*/  IMAD R3, R38, R6, RZ ;  /* 0x0000000626037224 */ /* 0x000fe400078e02ff */
[-C--:B------:R-:W-:Y:S01]  /*7590*/  IMAD R2, R4, R40.reuse, R2 ;  /* 0x0000002804027224 */ /* 0x080fe200078e0202 */
[----:B------:R-:W-:Y:S01]  /*75a0*/  SHF.R.S32.HI R4, RZ, 0x18, R44 ;  /* 0x00000018ff047819 */ /* 0x000fe2000001142c */
[C---:B------:R-:W-:Y:S02]  /*75b0*/  IMAD R7, R38.reuse, R7, RZ ;  /* 0x0000000726077224 */ /* 0x040fe400078e02ff */
[-C--:B------:R-:W-:Y:S02]  /*75c0*/  IMAD R3, R5, R40.reuse, R3 ;  /* 0x0000002805037224 */ /* 0x080fe400078e0203 */
[----:B------:R-:W-:Y:S02]  /*75d0*/  IMAD R5, R38, R9, RZ ;  /* 0x0000000926057224 */ /* 0x000fe400078e02ff */
[----:B------:R-:W-:Y:S02]  /*75e0*/  IMAD R7, R4, R40, R7 ;  /* 0x0000002804077224 */ /* 0x000fe400078e0207 */
[C---:B------:R-:W-:Y:S02]  /*75f0*/  IMAD R9, R38.reuse, R13, RZ ;  /* 0x0000000d26097224 */ /* 0x040fe400078e02ff */
[C---:B------:R-:W-:Y:S01]  /*7600*/  IMAD R4, R38.reuse, R8, RZ ;  /* 0x0000000826047224 */ /* 0x040fe200078e02ff */
[----:B------:R-:W-:Y:S01]  /*7610*/  I2IP.S8.S32.SAT R52, R7, R3, RZ ;  /* 0x0000000307347239 */ /* 0x000fe200000014ff */
[C---:B------:R-:W-:Y:S01]  /*7620*/  IMAD R13, R38.reuse, R17, RZ ;  /* 0x00000011260d7224 */ /* 0x040fe200078e02ff */
[----:B------:R-:W-:Y:S01]  /*7630*/  SHF.R.S32.HI R7, RZ, 0x18, R45 ;  /* 0x00000018ff077819 */ /* 0x000fe2000001142d */
[----:B------:R-:W-:Y:S01]  /*7640*/  IMAD R8, R38, R12, RZ ;  /* 0x0000000c26087224 */ /* 0x000fe200078e02ff */
[----:B------:R-:W-:Y:S01]  /*7650*/  I2IP.S8.S32.SAT R52, R2, R0, R52 ;  /* 0x0000000002347239 */ /* 0x000fe20000001434 */
[----:B------:R-:W-:Y:S01]  /*7660*/  IMAD R17, R38, R21, RZ ;  /* 0x0000001526117224 */ /* 0x000fe200078e02ff */
[----:B------:R-:W-:Y:S01]  /*7670*/  SHF.L.U32 R0, R46, 0x8, RZ ;  /* 0x000000082e007819 */ /* 0x000fe200000006ff */
[C---:B------:R-:W-:Y:S01]  /*7680*/  IMAD R12, R38.reuse, R16, RZ ;  /* 0x00000010260c7224 */ /* 0x040fe200078e02ff */
[----:B------:R-:W-:Y:S01]  /*7690*/  SHF.R.S32.HI R2, RZ, 0x18, R46 ;  /* 0x00000018ff027819 */ /* 0x000fe2000001142e */
[C---:B------:R-:W-:Y:S01]  /*76a0*/  IMAD R21, R38.reuse, R25, RZ ;  /* 0x0000001926157224 */ /* 0x040fe200078e02ff */
[----:B------:R-:W-:Y:S01]  /*76b0*/  SHF.R.S32.HI R0, RZ, 0x18, R0 ;  /* 0x00000018ff007819 */ /* 0x000fe20000011400 */
[C---:B------:R-:W-:Y:S02]  /*76c0*/  IMAD R16, R38.reuse, R20, RZ ;  /* 0x0000001426107224 */ /* 0x040fe400078e02ff */
[C---:B------:R-:W-:Y:S02]  /*76d0*/  IMAD R25, R38.reuse, R29, RZ ;  /* 0x0000001d26197224 */ /* 0x040fe400078e02ff */
[C---:B------:R-:W-:Y:S02]  /*76e0*/  IMAD R20, R38.reuse, R24, RZ ;  /* 0x0000001826147224 */ /* 0x040fe400078e02ff */
[C---:B------:R-:W-:Y:S01]  /*76f0*/  IMAD R29, R38.reuse, R33, RZ ;  /* 0x00000021261d7224 */ /* 0x040fe200078e02ff */
[----:B------:R-:W-:Y:S01]  /*7700*/  SHF.L.U32 R33, R45, 0x8, RZ ;  /* 0x000000082d217819 */ /* 0x000fe200000006ff */
[C---:B------:R-:W-:Y:S02]  /*7710*/  IMAD R24, R38.reuse, R28, RZ ;  /* 0x0000001c26187224 */ /* 0x040fe400078e02ff */
[C---:B------:R-:W-:Y:S01]  /*7720*/  IMAD R28, R38.reuse, R32, RZ ;  /* 0x00000020261c7224 */ /* 0x040fe200078e02ff */
[----:B------:R-:W-:Y:S01]  /*7730*/  SHF.R.S32.HI R32, RZ, 0x18, R42 ;  /* 0x00000018ff207819 */ /* 0x000fe2000001142a */
[----:B------:R-:W-:Y:S01]  /*7740*/  IMAD R4, R41, R40, R4 ;  /* 0x0000002829047224 */ /* 0x000fe200078e0204 */
[----:B------:R-:W-:Y:S01]  /*7750*/  SHF.R.S32.HI R3, RZ, 0x18, R33 ;  /* 0x00000018ff037819 */ /* 0x000fe20000011421 */
[----:B------:R-:W-:Y:S01]  /*7760*/  IMAD R6, R38, R10, RZ ;  /* 0x0000000a26067224 */ /* 0x000fe200078e02ff */
[----:B------:R-:W-:Y:S01]  /*7770*/  PRMT R33, R46, 0x8880, RZ ;  /* 0x000088802e217816 */ /* 0x000fe200000000ff */
[-C--:B------:R-:W-:Y:S01]  /*7780*/  IMAD R5, R32, R40.reuse, R5 ;  /* 0x0000002820057224 */ /* 0x080fe200078e0205 */
[----:B------:R-:W-:Y:S01]  /*7790*/  SHF.L.U32 R32, R46, 0x10, RZ ;  /* 0x000000102e207819 */ /* 0x000fe200000006ff */
[C---:B------:R-:W-:Y:S02]  /*77a0*/  IMAD R11, R38.reuse, R11, RZ ;  /* 0x0000000b260b7224 */ /* 0x040fe400078e02ff */
[-C--:B------:R-:W-:Y:S02]  /*77b0*/  IMAD R6, R3, R40.reuse, R6 ;  /* 0x0000002803067224 */ /* 0x080fe400078e0206 */
[----:B------:R-:W-:Y:S01]  /*77c0*/  IMAD R11, R7, R40, R11 ;  /* 0x00000028070b7224 */ /* 0x000fe200078e020b */
[----:B------:R-:W-:Y:S01]  /*77d0*/  SHF.R.S32.HI R7, RZ, 0x18, R32 ;  /* 0x00000018ff077819 */ /* 0x000fe20000011420 */
[----:B------:R-:W-:Y:S02]  /*77e0*/  IMAD.MOV.U32 R3, RZ, RZ, R33 ;  /* 0x000000ffff037224 */ /* 0x000fe400078e0021 */
[----:B------:R-:W-:Y:S01]  /*77f0*/  IMAD R10, R38, R14, RZ ;  /* 0x0000000e260a7224 */ /* 0x000fe200078e02ff */
[----:B------:R-:W-:Y:S01]  /*7800*/  I2IP.S8.S32.SAT R11, R11, R6, RZ ;  /* 0x000000060b0b7239 */ /* 0x000fe200000014ff */
[-C--:B------:R-:W-:Y:S01]  /*7810*/  IMAD R8, R3, R40.reuse, R8 ;  /* 0x0000002803087224 */ /* 0x080fe200078e0208 */
[----:B------:R-:W-:Y:S01]  /*7820*/  SHF.L.U32 R3, R47, 0x10, RZ ;  /* 0x000000102f037819 */ /* 0x000fe200000006ff */
[-C--:B------:R-:W-:Y:S01]  /*7830*/  IMAD R9, R7, R40.reuse, R9 ;  /* 0x0000002807097224 */ /* 0x080fe200078e0209 */
[C---:B------:R-:W-:Y:S01]  /*7840*/  PRMT R7, R47.reuse, 0x8880, RZ ;  /* 0x000088802f077816 */ /* 0x040fe200000000ff */
[----:B------:R-:W-:Y:S01]  /*7850*/  IMAD R10, R0, R40, R10 ;  /* 0x00000028000a7224 */ /* 0x000fe200078e020a */
[----:B------:R-:W-:Y:S01]  /*7860*/  SHF.R.S32.HI R3, RZ, 0x18, R3 ;  /* 0x00000018ff037819 */ /* 0x000fe20000011403 */
[----:B------:R-:W-:Y:S01]  /*7870*/  IMAD R15, R38, R15, RZ ;  /* 0x0000000f260f7224 */ /* 0x000fe200078e02ff */
[----:B------:R-:W-:Y:S01]  /*7880*/  MOV R0, R7 ;  /* 0x0000000700007202 */ /* 0x000fe20000000f00 */
[----:B------:R-:W-:Y:S01]  /*7890*/  IMAD.SHL.U32 R6, R47, 0x100, RZ ;  /* 0x000001002f067824 */ /* 0x000fe200078e00ff */
[----:B------:R-:W-:Y:S01]  /*78a0*/  I2IP.S8.S32.SAT R53, R5, R4, R11 ;  /* 0x0000000405357239 */ /* 0x000fe2000000140b */
[-C--:B------:R-:W-:Y:S01]  /*78b0*/  IMAD R15, R2, R40.reuse, R15 ;  /* 0x00000028020f7224 */ /* 0x080fe200078e020f */
[----:B------:R-:W-:Y:S01]  /*78c0*/  SHF.R.S32.HI R2, RZ, 0x18, R47 ;  /* 0x00000018ff027819 */ /* 0x000fe2000001142f */
[----:B------:R-:W-:Y:S01]  /*78d0*/  IMAD R12, R0, R40, R12 ;  /* 0x00000028000c7224 */ /* 0x000fe200078e020c */
[----:B------:R-:W-:Y:S01]  /*78e0*/  SHF.R.S32.HI R6, RZ, 0x18, R6 ;  /* 0x00000018ff067819 */ /* 0x000fe20000011406 */
[----:B------:R-:W-:Y:S01]  /*78f0*/  IMAD R14, R38, R18, RZ ;  /* 0x00000012260e7224 */ /* 0x000fe200078e02ff */
[----:B---3--:R-:W-:Y:S01]  /*7900*/  PRMT R0, R48, 0x8880, RZ ;  /* 0x0000888030007816 */ /* 0x008fe200000000ff */
[-C--:B------:R-:W-:Y:S01]  /*7910*/  IMAD R13, R3, R40.reuse, R13 ;  /* 0x00000028030d7224 */ /* 0x080fe200078e020d */
[C---:B------:R-:W-:Y:S01]  /*7920*/  SHF.L.U32 R4, R49.reuse, 0x10, RZ ;  /* 0x0000001031047819 */ /* 0x040fe200000006ff */
[----:B------:R-:W-:Y:S01]  /*7930*/  IMAD R19, R38, R19, RZ ;  /* 0x0000001326137224 */ /* 0x000fe200078e02ff */
[C---:B------:R-:W-:Y:S01]  /*7940*/  PRMT R3, R49.reuse, 0x8880, RZ ;  /* 0x0000888031037816 */ /* 0x040fe200000000ff */
[-C--:B------:R-:W-:Y:S01]  /*7950*/  IMAD R14, R6, R40.reuse, R14 ;  /* 0x00000028060e7224 */ /* 0x080fe200078e020e */
[----:B------:R-:W-:Y:S01]  /*7960*/  SHF.L.U32 R5, R49, 0x8, RZ ;  /* 0x0000000831057819 */ /* 0x000fe200000006ff */
[-C--:B------:R-:W-:Y:S01]  /*7970*/  IMAD R19, R2, R40.reuse, R19 ;  /* 0x0000002802137224 */ /* 0x080fe200078e0213 */
[----:B------:R-:W-:Y:S01]  /*7980*/  SHF.L.U32 R2, R48, 0x10, RZ ;  /* 0x0000001030027819 */ /* 0x000fe200000006ff */
[----:B------:R-:W-:Y:S01]  /*7990*/  IMAD R16, R0, R40, R16 ;  /* 0x0000002800107224 */ /* 0x000fe200078e0210 */
[----:B------:R-:W-:Y:S01]  /*79a0*/  SHF.R.S32.HI R4, RZ, 0x18, R4 ;  /* 0x00000018ff047819 */ /* 0x000fe20000011404 */
[----:B------:R-:W-:Y:S01]  /*79b0*/  IMAD.SHL.U32 R0, R48, 0x100, RZ ;  /* 0x0000010030007824 */ /* 0x000fe200078e00ff */
[----:B------:R-:W-:Y:S01]  /*79c0*/  SHF.R.S32.HI R2, RZ, 0x18, R2 ;  /* 0x00000018ff027819 */ /* 0x000fe20000011402 */
[C---:B------:R-:W-:Y:S01]  /*79d0*/  IMAD R18, R38.reuse, R22, RZ ;  /* 0x0000001626127224 */ /* 0x040fe200078e02ff */
[----:B------:R-:W-:Y:S01]  /*79e0*/  I2IP.S8.S32.SAT R10, R15, R10, RZ ;  /* 0x0000000a0f0a7239 */ /* 0x000fe200000014ff */
[----:B------:R-:W-:Y:S01]  /*79f0*/  IMAD R23, R38, R23, RZ ;  /* 0x0000001726177224 */ /* 0x000fe200078e02ff */
[----:B------:R-:W-:Y:S01]  /*7a00*/  SHF.R.S32.HI R0, RZ, 0x18, R0 ;  /* 0x00000018ff007819 */ /* 0x000fe20000011400 */
[----:B------:R-:W-:Y:S01]  /*7a10*/  IMAD R17, R2, R40, R17 ;  /* 0x0000002802117224 */ /* 0x000fe200078e0211 */
[----:B------:R-:W-:Y:S01]  /*7a20*/  SHF.R.S32.HI R2, RZ, 0x18, R48 ;  /* 0x00000018ff027819 */ /* 0x000fe20000011430 */
[----:B------:R-:W-:Y:S01]  /*7a30*/  IMAD R22, R38, R26, RZ ;  /* 0x0000001a26167224 */ /* 0x000fe200078e02ff */
[----:B------:R-:W-:Y:S01]  /*7a40*/  I2IP.S8.S32.SAT R14, R19, R14, RZ ;  /* 0x0000000e130e7239 */ /* 0x000fe200000014ff */
[-C--:B------:R-:W-:Y:S01]  /*7a50*/  IMAD R18, R0, R40.reuse, R18 ;  /* 0x0000002800127224 */ /* 0x080fe200078e0212 */
[----:B------:R-:W-:Y:S01]  /*7a60*/  SHF.R.S32.HI R0, RZ, 0x18, R5 ;  /* 0x00000018ff007819 */ /* 0x000fe20000011405 */
[-C--:B------:R-:W-:Y:S01]  /*7a70*/  IMAD R23, R2, R40.reuse, R23 ;  /* 0x0000002802177224 */ /* 0x080fe200078e0217 */
[----:B------:R-:W-:Y:S01]  /*7a80*/  SHF.R.S32.HI R2, RZ, 0x18, R49 ;  /* 0x00000018ff027819 */ /* 0x000fe20000011431 */
[-C--:B------:R-:W-:Y:S01]  /*7a90*/  IMAD R20, R3, R40.reuse, R20 ;  /* 0x0000002803147224 */ /* 0x080fe200078e0214 */
[----:B------:R-:W-:Y:S01]  /*7aa0*/  SHF.L.U32 R3, R50, 0x8, RZ ;  /* 0x0000000832037819 */ /* 0x000fe200000006ff */
[----:B------:R-:W-:Y:S01]  /*7ab0*/  IMAD R21, R4, R40, R21 ;  /* 0x0000002804157224 */ /* 0x000fe200078e0215 */
[----:B------:R-:W-:Y:S01]  /*7ac0*/  SHF.R.S32.HI R5, RZ, 0x18, R51 ;  /* 0x00000018ff057819 */ /* 0x000fe20000011433 */
[----:B------:R-:W-:Y:S01]  /*7ad0*/  IMAD R27, R38, R27, RZ ;  /* 0x0000001b261b7224 */ /* 0x000fe200078e02ff */
[----:B------:R-:W-:Y:S01]  /*7ae0*/  SHF.R.S32.HI R3, RZ, 0x18, R3 ;  /* 0x00000018ff037819 */ /* 0x000fe20000011403 */
[----:B------:R-:W-:Y:S01]  /*7af0*/  IMAD.U32 R4, R50, 0x10000, RZ ;  /* 0x0001000032047824 */ /* 0x000fe200078e00ff */
[----:B------:R-:W-:Y:S01]  /*7b00*/  I2IP.S8.S32.SAT R18, R23, R18, RZ ;  /* 0x0000001217127239 */ /* 0x000fe200000014ff */
[-C--:B------:R-:W-:Y:S01]  /*7b10*/  IMAD R22, R0, R40.reuse, R22 ;  /* 0x0000002800167224 */ /* 0x080fe200078e0216 */
[----:B------:R-:W-:Y:S01]  /*7b20*/  PRMT R0, R50, 0x8880, RZ ;  /* 0x0000888032007816 */ /* 0x000fe200000000ff */
[----:B------:R-:W-:Y:S01]  /*7b30*/  IMAD R27, R2, R40, R27 ;  /* 0x00000028021b7224 */ /* 0x000fe200078e021b */
[----:B------:R-:W-:Y:S01]  /*7b40*/  SHF.R.S32.HI R2, RZ, 0x18, R4 ;  /* 0x00000018ff027819 */ /* 0x000fe20000011404 */
[----:B------:R-:W-:Y:S01]  /*7b50*/  IMAD R26, R38, R30, RZ ;  /* 0x0000001e261a7224 */ /* 0x000fe200078e02ff */
[----:B------:R-:W-:Y:S01]  /*7b60*/  I2IP.S8.S32.SAT R54, R9, R8, R10 ;  /* 0x0000000809367239 */ /* 0x000fe2000000140a */
[-C--:B------:R-:W-:Y:S01]  /*7b70*/  IMAD R24, R0, R40.reuse, R24 ;  /* 0x0000002800187224 */ /* 0x080fe200078e0218 */
[----:B------:R-:W-:Y:S01]  /*7b80*/  SHF.R.S32.HI R0, RZ, 0x18, R50 ;  /* 0x00000018ff007819 */ /* 0x000fe20000011432 */
[-C--:B------:R-:W-:Y:S01]  /*7b90*/  IMAD R25, R2, R40.reuse, R25 ;  /* 0x0000002802197224 */ /* 0x080fe200078e0219 */
[----:B------:R-:W-:Y:S01]  /*7ba0*/  PRMT R2, R51, 0x8880, RZ ;  /* 0x0000888033027816 */ /* 0x000fe200000000ff */
[----:B------:R-:W-:Y:S01]  /*7bb0*/  IMAD R26, R3, R40, R26 ;  /* 0x00000028031a7224 */ /* 0x000fe200078e021a */
[----:B------:R-:W-:Y:S01]  /*7bc0*/  SHF.L.U32 R3, R51, 0x10, RZ ;  /* 0x0000001033037819 */ /* 0x000fe200000006ff */
[----:B------:R-:W-:Y:S01]  /*7bd0*/  IMAD R31, R38, R31, RZ ;  /* 0x0000001f261f7224 */ /* 0x000fe200078e02ff */
[----:B------:R-:W-:Y:S01]  /*7be0*/  I2IP.S8.S32.SAT R55, R13, R12, R14 ;  /* 0x0000000c0d377239 */ /* 0x000fe2000000140e */
[----:B------:R-:W-:Y:S01]  /*7bf0*/  IMAD.SHL.U32 R4, R51, 0x100, RZ ;  /* 0x0000010033047824 */ /* 0x000fe200078e00ff */
[----:B------:R-:W-:Y:S01]  /*7c00*/  SHF.R.S32.HI R3, RZ, 0x18, R3 ;  /* 0x00000018ff037819 */ /* 0x000fe20000011403 */
[-C--:B------:R-:W-:Y:S02]  /*7c10*/  IMAD R31, R0, R40.reuse, R31 ;  /* 0x00000028001f7224 */ /* 0x080fe400078e021f */
[----:B------:R-:W-:Y:S01]  /*7c20*/  HFMA2 R0, -RZ, RZ, 0, 9.5367431640625e-07 ;  /* 0x00000010ff007431 */ /* 0x000fe200000001ff */
[----:B------:R1:W-:Y:S01]  /*7c30*/  STS.128 [R74+UR44+0x2300], R52 ;  /* 0x002300344a007988 */ /* 0x0003e20008000c2c */
[----:B------:R-:W-:Y:S01]  /*7c40*/  SHF.R.S32.HI R4, RZ, 0x18, R4 ;  /* 0x00000018ff047819 */ /* 0x000fe20000011404 */
[----:B------:R-:W-:Y:S01]  /*7c50*/  IMAD R28, R2, R40, R28 ;  /* 0x00000028021c7224 */ /* 0x000fe200078e021c */
[----:B------:R-:W-:Y:S01]  /*7c60*/  I2IP.S8.S32.SAT R16, R17, R16, R18 ;  /* 0x0000001011107239 */ /* 0x000fe20000001412 */
[C---:B------:R-:W-:Y:S01]  /*7c70*/  IMAD R30, R38.reuse, R34, RZ ;  /* 0x00000022261e7224 */ /* 0x040fe200078e02ff */
[----:B------:R-:W-:Y:S01]  /*7c80*/  I2IP.S8.S32.SAT R22, R27, R22, RZ ;  /* 0x000000161b167239 */ /* 0x000fe200000014ff */
[----:B------:R-:W-:Y:S01]  /*7c90*/  IMAD R29, R3, R40, R29 ;  /* 0x00000028031d7224 */ /* 0x000fe200078e021d */
[----:B------:R-:W-:Y:S01]  /*7ca0*/  I2IP.S8.S32.SAT R18, R31, R26, RZ ;  /* 0x0000001a1f127239 */ /* 0x000fe200000014ff */
[----:B------:R-:W-:Y:S01]  /*7cb0*/  IMAD R35, R38, R35, RZ ;  /* 0x0000002326237224 */ /* 0x000fe200078e02ff */
[----:B------:R-:W-:Y:S01]  /*7cc0*/  IADD3 R2, PT, PT, R74, UR44, RZ ;  /* 0x0000002c4a027c10 */ /* 0x000fe2000fffe0ff */
[-C--:B------:R-:W-:Y:S01]  /*7cd0*/  IMAD R30, R4, R40.reuse, R30 ;  /* 0x00000028041e7224 */ /* 0x080fe200078e021e */
[----:B------:R-:W-:Y:S01]  /*7ce0*/  SEL R0, R0, 0xfffffff0, !P5 ;  /* 0xfffffff000007807 */ /* 0x000fe20006800000 */
[----:B------:R-:W-:Y:S01]  /*7cf0*/  IMAD R35, R5, R40, R35 ;  /* 0x0000002805237224 */ /* 0x000fe200078e0223 */
[----:B------:R-:W-:Y:S02]  /*7d00*/  I2IP.S8.S32.SAT R17, R21, R20, R22 ;  /* 0x0000001415117239 */ /* 0x000fe40000001416 */
[----:B------:R-:W-:Y:S02]  /*7d10*/  I2IP.S8.S32.SAT R18, R25, R24, R18 ;  /* 0x0000001819127239 */ /* 0x000fe40000001412 */
[----:B------:R-:W-:Y:S02]  /*7d20*/  I2IP.S8.S32.SAT R19, R35, R30, RZ ;  /* 0x0000001e23137239 */ /* 0x000fe400000014ff */
[----:B------:R-:W-:Y:S02]  /*7d30*/  IADD3 R88, PT, PT, R2, R0, RZ ;  /* 0x0000000002587210 */ /* 0x000fe40007ffe0ff */
[----:B------:R-:W-:Y:S02]  /*7d40*/  I2IP.S8.S32.SAT R19, R29, R28, R19 ;  /* 0x0000001c1d137239 */ /* 0x000fe40000001413 */
[----:B------:R-:W-:Y:S02]  /*7d50*/  LEA R3, R83, UR44, 0x3 ;  /* 0x0000002c53037c11 */ /* 0x000fe4000f8e18ff */
[----:B------:R-:W-:Y:S01]  /*7d60*/  @P6 SHF.L.U32 R4, R82, 0x1f, RZ ;  /* 0x0000001f52046819 */ /* 0x000fe200000006ff */
[----:B------:R1:W-:Y:S01]  /*7d70*/  STS.128 [R88+0x2300], R16 ;  /* 0x0023001058007388 */ /* 0x0003e20000000c00 */
[----:B------:R-:W-:Y:S01]  /*7d80*/  @!PT LDS RZ, [RZ] ;  /* 0x00000000fffff984 */ /* 0x000fe20000000800 */
[----:B------:R-:W-:Y:S01]  /*7d90*/  @!PT LDS RZ, [RZ] ;  /* 0x00000000fffff984 */ /* 0x000fe20000000800 */
[----:B------:R-:W-:Y:S01]  /*7da0*/  @!PT LDS RZ, [RZ] ;  /* 0x00000000fffff984 */ /* 0x000fe20000000800 */
[----:B------:R-:W-:Y:S01]  /*7db0*/  @!PT LDS RZ, [RZ] ;  /* 0x00000000fffff984 */ /* 0x000fe20000000800 */
[----:B------:R2:W-:Y:S07]  /*7dc0*/  MEMBAR.ALL.CTA ;  /* 0x0000000000007992 */ /* 0x0005ee0000008000 */
[----:B--2---:R-:W2:Y:S02]  /*7dd0*/  FENCE.VIEW.ASYNC.S ;  /* 0x00000000000073c6 */ /* 0x004ea40000000000 */
[----:B--2---:R-:W-:Y:S06]  /*7de0*/  BAR.SYNC.DEFER_BLOCKING 0x1, 0x80 ;  /* 0x0042000000007b1d */ /* 0x004fec0000010000 */
[----:B------:R-:W-:Y:S05]  /*7df0*/  @P0 BRA `(.L_x_136) ;  /* 0x00000000003c0947 */ /* 0x000fea0003800000 */
[----:B------:R-:W2:Y:S01]  /*7e00*/  LDCU.64 UR6, c[0x0][0x348] ;  /* 0x00006900ff0677ac */ /* 0x000ea20008000a00 */
[----:B------:R-:W-:Y:S01]  /*7e10*/  UIADD3 UR4, UPT, UPT, UR44, 0x2300, URZ ;  /* 0x000023002c047890 */ /* 0x000fe2000fffe0ff */
[----:B------:R-:W-:Y:S01]  /*7e20*/  UMOV UR51, UR36 ;  /* 0x0000002400337c82 */ /* 0x000fe20008000000 */
[----:B------:R-:W-:Y:S02]  /*7e30*/  UIADD3 UR9, UPT, UPT, UR49, 0x40, URZ ;  /* 0x0000004031097890 */ /* 0x000fe4000fffe0ff */
[----:B------:R-:W-:Y:S02]  /*7e40*/  UIADD3 UR8, UPT, UPT, UR44, 0x2b00, URZ ;  /* 0x00002b002c087890 */ /* 0x000fe4000fffe0ff */
[----:B------:R-:W-:Y:S01]  /*7e50*/  MOV R86, UR4 ;  /* 0x0000000400567c02 */ /* 0x000fe20008000f00 */
[----:B------:R-:W-:Y:S01]  /*7e60*/  UMOV UR10, UR50 ;  /* 0x00000032000a7c82 */ /* 0x000fe20008000000 */
[----:B------:R-:W-:Y:S02]  /*7e70*/  UMOV UR11, UR36 ;  /* 0x00000024000b7c82 */ /* 0x000fe40008000000 */
[----:B------:R-:W-:Y:S01]  /*7e80*/  R2UR UR48, R86 ;  /* 0x00000000563072ca */ /* 0x000fe200000e0000 */
[----:B--2---:R-:W-:Y:S04]  /*7e90*/  UIADD3 UR4, UP0, UPT, UR6, 0x680, URZ ;  /* 0x0000068006047890 */ /* 0x004fe8000ff1e0ff */
[----:B------:R-:W-:Y:S09]  /*7ea0*/  UIADD3.X UR5, UPT, UPT, URZ, UR7, URZ, UP0, !UPT ;  /* 0x00000007ff057290 */ /* 0x000ff200087fe4ff */
[----:B------:R2:W-:Y:S01]  /*7eb0*/  UTMASTG.3D [UR48], [UR4] ;  /* 0x00000030040073b5 */ /* 0x0005e20008010000 */
[----:B------:R2:W-:Y:S01]  /*7ec0*/  UTMASTG.3D [UR8], [UR4] ;  /* 0x00000008040073b5 */ /* 0x0005e20008010000 */
[----:B------:R0:W-:Y:S01]  /*7ed0*/  UTMACMDFLUSH ;  /* 0x00000000000079b7 */ /* 0x0001e20000000000 */
[----:B--2---:R-:W-:Y:S04]  /*7ee0*/  DEPBAR.LE SB0, 0x1 ;  /* 0x000080400000791a */ /* 0x004fe80000000000 */
.L_x_136:
[----:B------:R-:W-:Y:S05]  /*7ef0*/  BSYNC.RECONVERGENT B0 ;  /* 0x0000000000007941 */ /* 0x000fea0003800200 */
.L_x_135:
[----:B------:R-:W-:Y:S06]  /*7f00*/  BAR.SYNC.DEFER_BLOCKING 0x1, 0x80 ;  /* 0x0042000000007b1d */ /* 0x000fec0000010000 */
[----:B------:R-:W2:Y:S01]  /*7f10*/  @P6 SYNCS.PHASECHK.TRANS64.TRYWAIT P0, [R3+URZ+0x1a0], R4 ;  /* 0x0001a004030065a7 */ /* 0x000ea200080011ff */
[----:B------:R-:W-:Y:S01]  /*7f20*/  BSSY B1, `(.L_x_137) ;  /* 0x000001f000017945 */ /* 0x000fe20003800000 */
[----:B--2---:R-:W-:Y:S03]  /*7f30*/  @P6 SEL R43, RZ, 0x1, !P0 ;  /* 0x00000001ff2b6807 */ /* 0x004fe60004000000 */
[----:B------:R-:W-:Y:S05]  /*7f40*/  @!P6 BRA `(.L_x_138) ;  /* 0x000000000070e947 */ /* 0x000fea0003800000 */
[----:B------:R-:W-:Y:S01]  /*7f50*/  ISETP.NE.AND P1, PT, R56, RZ, PT ;  /* 0x000000ff3800720c */ /* 0x000fe20003f25270 */
[----:B------:R-:W-:Y:S01]  /*7f60*/  BSSY B0, `(.L_x_139) ;  /* 0x0000008000007945 */ /* 0x000fe20003800000 */
[----:B------:R-:W-:Y:S11]  /*7f70*/  ISETP.NE.AND P0, PT, R43, RZ, PT ;  /* 0x000000ff2b00720c */ /* 0x000ff60003f05270 */
[----:B------:R-:W-:Y:S04]  /*7f80*/  @P1 IMAD R2, R83, 0x1000, R2 ;  /* 0x0000100053021824 */ /* 0x000fe800078e0202 */
[----:B------:R-:W-:Y:S01]  /*7f90*/  @P1 IMAD.IADD R4, R0, 0x1, R2 ;  /* 0x0000000100041824 */ /* 0x000fe200078e0202 */
[----:B------:R-:W-:Y:S06]  /*7fa0*/  @P0 BRA `(.L_x_140) ;  /* 0x00000000000c0947 */ /* 0x000fec0003800000 */
[----:B------:R-:W-:Y:S04]  /*7fb0*/  SHF.L.U32 R0, R82, 0x1f, RZ ;  /* 0x0000001f52007819 */ /* 0x000fe800000006ff */
[----:B------:R-:W2:Y:S02]  /*7fc0*/  SYNCS.PHASECHK.TRANS64.TRYWAIT P0, [R3+URZ+0x1a0], R0 ;  /* 0x0001a000030075a7 */ /* 0x000ea400080011ff */
[----:B--2---:R-:W-:Y:S05]  /*7fd0*/  @!P0 BRA `(.L_x_141) ;  /* 0x00000020003c8947 */ /* 0x004fea0003800000 */
.L_x_140:
[----:B------:R-:W-:Y:S05]  /*7fe0*/  BSYNC B0 ;  /* 0x0000000000007941 */ /* 0x000fea0003800000 */
.L_x_139:
[----:B------:R-:W-:Y:S01]  /*7ff0*/  ISETP.NE.AND P0, PT, R56, RZ, PT ;  /* 0x000000ff3800720c */ /* 0x000fe20003f05270 */
[----:B--2---:R-:W-:Y:S02]  /*8000*/  VIADD R3, R3, 0x1b0 ;  /* 0x000001b003037836 */ /* 0x004fe40000000000 */
[----:B------:R-:W-:Y:S02]  /*8010*/  IMAD.U32 R0, RZ, RZ, UR46 ;  /* 0x0000002eff007e24 */ /* 0x000fe4000f8e00ff */
[----:B------:R-:W-:Y:S03]  /*8020*/  VIADD R83, R83, 0x1 ;  /* 0x0000000153537836 */ /* 0x000fe60000000000 */
[----:B------:R-:W-:Y:S05]  /*8030*/  PRMT R0, R0, 0x654, R3 ;  /* 0x0000065400007816 */ /* 0x000fea0000000003 */
[----:B------:R2:W3:Y:S04]  /*8040*/  @P0 LDS.128 R44, [R2+0x300] ;  /* 0x00030000022c0984 */ /* 0x0004e80000000c00 */
[----:B------:R2:W4:Y:S01]  /*8050*/  @P0 LDS.128 R48, [R4+0x300] ;  /* 0x0003000004300984 */ /* 0x0005220000000c00 */
[C---:B------:R-:W-:Y:S01]  /*8060*/  ISETP.NE.AND P0, PT, R83.reuse, 0x2, PT ;  /* 0x000000025300780c */ /* 0x040fe20003f05270 */
[----:B------:R-:W-:Y:S01]  /*8070*/  @!PT LDS RZ, [RZ] ;  /* 0x00000000fffff984 */ /* 0x000fe20000000800 */
[----:B------:R-:W-:Y:S01]  /*8080*/  @!PT LDS RZ, [RZ] ;  /* 0x00000000fffff984 */ /* 0x000fe20000000800 */
[----:B------:R-:W-:Y:S01]  /*8090*/  @!PT LDS RZ, [RZ] ;  /* 0x00000000fffff984 */ /* 0x000fe20000000800 */
[----:B------:R-:W-:Y:S01]  /*80a0*/  @!PT LDS RZ, [RZ] ;  /* 0x00000000fffff984 */ /* 0x000fe20000000800 */
[----:B------:R5:W-:Y:S06]  /*80b0*/  MEMBAR.ALL.CTA ;  /* 0x0000000000007992 */ /* 0x000bec0000008000 */
[----:B-----5:R-:W5:Y:S01]  /*80c0*/  FENCE.VIEW.ASYNC.S ;  /* 0x00000000000073c6 */ /* 0x020f620000000000 */
[----:B------:R-:W-:Y:S01]  /*80d0*/  SEL R83, R83, RZ, P0 ;  /* 0x000000ff53537207 */ /* 0x000fe20000000000 */
[----:B-----5:R5:W-:Y:S02]  /*80e0*/  SYNCS.ARRIVE.TRANS64.RED.A1T0 RZ, [R0+URZ], RZ ;  /* 0x000000ff00ff79a7 */ /* 0x020be400081004ff */
[----:B-----5:R-:W-:Y:S04]  /*80f0*/  SEL R0, RZ, 0x1, P0 ;  /* 0x00000001ff007807 */ /* 0x020fe80000000000 */
[----:B--23--:R-:W-:Y:S02]  /*8100*/  LOP3.LUT R82, R82, R0, RZ, 0x3c, !PT ;  /* 0x0000000052527212 */ /* 0x00cfe400078e3cff */
.L_x_138:
[----:B------:R-:W-:Y:S05]  /*8110*/  BSYNC B1 ;  /* 0x0000000000017941 */ /* 0x000fea0003800000 */
.L_x_137:
[----:B------:R-:W-:Y:S05]  /*8120*/  VIADD R0, R39, 0x20 ;  /* 0x0000002027007836 */ /* 0x000fea0000000000 */
[----:B------:R-:W-:Y:S04]  /*8130*/  SHF.R.U32.HI R0, RZ, 0x15, R0 ;  /* 0x00000015ff007819 */ /* 0x000fe80000011600 */
[----:B------:R-:W-:Y:S11]  /*8140*/  LOP3.LUT P0, RZ, R0, 0x3, R77, 0x48, !PT ;  /* 0x0000000300ff7812 */ /* 0x000ff6000780484d */
[----:B------:R-:W-:Y:S02]  /*8150*/  @!UPT UIADD3 URZ, UPT, UPT, URZ, URZ, URZ ;  /* 0x000000fffffff290 */ /* 0x000fe4000fffe0ff */
[----:B------:R-:W-:Y:S05]  /*8160*/  @!P0 BRA `(.L_x_142) ;  /* 0x0000000000408947 */ /* 0x000fea0003800000 */
[----:B------:R-:W2:Y:S01]  /*8170*/  LDCU.64 UR8, c[0x4][0x70] ;  /* 0x01000e00ff0877ac */ /* 0x000ea20008000a00 */
[----:B------:R-:W-:Y:S01]  /*8180*/  MOV R3, 0x0 ;  /* 0x0000000000037802 */ /* 0x000fe20000000f00 */
[----:B------:R-:W-:Y:S02]  /*8190*/  HFMA2 R12, -RZ, RZ, 0, 5.9604644775390625e-08 ;  /* 0x00000001ff0c7431 */ /* 0x000fe400000001ff */
[----:B------:R-:W-:Y:S02]  /*81a0*/  IMAD.MOV.U32 R8, RZ, RZ, 0x192 ;  /* 0x00000192ff087424 */ /* 0x000fe400078e00ff */
[----:B------:R-:W-:Y:S01]  /*81b0*/  IMAD.MOV.U32 R13, RZ, RZ, RZ ;  /* 0x000000ffff0d7224 */ /* 0x000fe200078e00ff */
[----:B------:R-:W3:Y:S01]  /*81c0*/  LDCU.64 UR6, c[0x4][0x78] ;  /* 0x01000f00ff0677ac */ /* 0x000ee20008000a00 */
[----:B------:R-:W1:Y:S01]  /*81d0*/  LDC.64 R2, c[0x4][R3] ;  /* 0x0100000003027b82 */ /* 0x000e620000000a00 */
[----:B------:R-:W5:Y:S01]  /*81e0*/  LDCU.64 UR4, c[0x4][0x10] ;  /* 0x01000200ff0477ac */ /* 0x000f620008000a00 */
[----:B--2---:R-:W-:Y:S01]  /*81f0*/  MOV R5, UR9 ;  /* 0x0000000900057c02 */ /* 0x004fe20008000f00 */
[----:B------:R-:W-:Y:S01]  /*8200*/  IMAD.U32 R4, RZ, RZ, UR8 ;  /* 0x00000008ff047e24 */ /* 0x000fe2000f8e00ff */
[----:B---3--:R-:W-:Y:S01]  /*8210*/  MOV R7, UR7 ;  /* 0x0000000700077c02 */ /* 0x008fe20008000f00 */
[----:B------:R-:W-:Y:S01]  /*8220*/  IMAD.U32 R6, RZ, RZ, UR6 ;  /* 0x00000006ff067e24 */ /* 0x000fe2000f8e00ff */
[----:B-----5:R-:W-:Y:S01]  /*8230*/  MOV R11, UR5 ;  /* 0x00000005000b7c02 */ /* 0x020fe20008000f00 */
[----:B------:R-:W-:Y:S02]  /*8240*/  IMAD.U32 R10, RZ, RZ, UR4 ;  /* 0x00000004ff0a7e24 */ /* 0x000fe4000f8e00ff */
[----:B------:R-:W-:Y:S07]  /*8250*/  LEPC R20, `(.L_x_142) ;  /* 0x000000001014794e */ /* 0x000fee0000000000 */
[----:B-1--4-:R-:W-:Y:S05]  /*8260*/  CALL.ABS.NOINC R2 ;  /* 0x0000000002007343 */ /* 0x012fea0003c00000 */
.L_x_142:
[----:B------:R-:W-:Y:S01]  /*8270*/  ISETP.NE.AND P0, PT, R87, RZ, PT ;  /* 0x000000ff5700720c */ /* 0x000fe20003f05270 */
[----:B------:R-:W-:Y:S05]  /*8280*/  WARPSYNC.ALL ;  /* 0x0000000000007948 */ /* 0x000fea0003800000 */
[----:B------:R-:W-:Y:S01]  /*8290*/  R2UR UR4, R39 ;  /* 0x00000000270472ca */ /* 0x000fe200000e0000 */
[----:B------:R-:W-:Y:S01]  /*82a0*/  IMAD.U32 R64, R46, 0x10000, RZ ;  /* 0x000100002e407824 */ /* 0x000fe200078e00ff */
[----:B------:R-:W-:Y:S01]  /*82b0*/  SHF.L.U32 R41, R44, 0x10, RZ ;  /* 0x000000102c297819 */ /* 0x000fe200000006ff */
[----:B----4-:R-:W-:Y:S01]  /*82c0*/  IMAD.U32 R63, R48, 0x10000, RZ ;  /* 0x00010000303f7824 */ /* 0x010fe200078e00ff */
[----:B------:R-:W-:Y:S01]  /*82d0*/  PRMT R39, R44, 0x8880, RZ ;  /* 0x000088802c277816 */ /* 0x000fe200000000ff */
[----:B-1----:R-:W-:Y:S01]  /*82e0*/  IMAD.U32 R53, R50, 0x10000, RZ ;  /* 0x0001000032357824 */ /* 0x002fe200078e00ff */
[----:B------:R-:W-:Y:S01]  /*82f0*/  SHF.L.U32 R42, R44, 0x8, RZ ;  /* 0x000000082c2a7819 */ /* 0x000fe200000006ff */
[----:B------:R-:W-:Y:S01]  /*8300*/  BSSY.RECONVERGENT B0, `(.L_x_143) ;  /* 0x00000a1000007945 */ /* 0x000fe20003800200 */
[----:B------:R-:W-:Y:S02]  /*8310*/  SHF.R.S32.HI R41, RZ, 0x18, R41 ;  /* 0x00000018ff297819 */ /* 0x000fe40000011429 */
[----:B------:R-:W-:Y:S02]  /*8320*/  SHF.R.S32.HI R42, RZ, 0x18, R42 ;  /* 0x00000018ff2a7819 */ /* 0x000fe4000001142a */
[----:B------:R-:W-:Y:S01]  /*8330*/  SHF.R.S32.HI R43, RZ, 0x18, R44 ;  /* 0x00000018ff2b7819 */ /* 0x000fe2000001142c */
[----:B------:R-:W1:Y:S01]  /*8340*/  LDTM.x32 R4, tmem[UR4+0x20] ;  /* 0x00002004000479ee */ /* 0x000e6200082c0000 */
[----:B------:R-:W-:Y:S01]  /*8350*/  NOP ;  /* 0x0000000000007918 */ /* 0x000fe20000000000 */
[----:B------:R-:W-:Y:S02]  /*8360*/  IADD3 R80, PT, PT, R80, 0x210, RZ ;  /* 0x0000021050507810 */ /* 0x000fe40007ffe0ff */
[C---:B------:R-:W-:Y:S02]  /*8370*/  PRMT R69, R45.reuse, 0x8880, RZ ;  /* 0x000088802d457816 */ /* 0x040fe400000000ff */
[----:B------:R-:W-:Y:S02]  /*8380*/  LOP3.LUT R80, R80, 0xfefffff8, RZ, 0xc0, !PT ;  /* 0xfefffff850507812 */ /* 0x000fe400078ec0ff */
[----:B------:R-:W-:Y:S02]  /*8390*/  SHF.L.U32 R68, R45, 0x10, RZ ;  /* 0x000000102d447819 */ /* 0x000fe400000006ff */
[----:B-1----:R1:W-:Y:S01]  /*83a0*/  SYNCS.ARRIVE.TRANS64.RED.A1T0 RZ, [R80+URZ], RZ ;  /* 0x000000ff50ff79a7 */ /* 0x0023e200081004ff */
[----:B------:R-:W-:Y:S02]  /*83b0*/  SHF.R.S32.HI R44, RZ, 0x18, R45 ;  /* 0x00000018ff2c7819 */ /* 0x000fe4000001142d */
[----:B------:R-:W-:Y:S02]  /*83c0*/  PRMT R66, R46, 0x8880, RZ ;  /* 0x000088802e427816 */ /* 0x000fe400000000ff */
[C---:B------:R-:W-:Y:S02]  /*83d0*/  PRMT R60, R47.reuse, 0x8880, RZ ;  /* 0x000088802f3c7816 */ /* 0x040fe400000000ff */
[C---:B------:R-:W-:Y:S02]  /*83e0*/  SHF.L.U32 R59, R47.reuse, 0x10, RZ ;  /* 0x000000102f3b7819 */ /* 0x040fe400000006ff */
[----:B------:R-:W-:Y:S02]  /*83f0*/  SHF.L.U32 R58, R47, 0x8, RZ ;  /* 0x000000082f3a7819 */ /* 0x000fe400000006ff */
[C---:B------:R-:W-:Y:S02]  /*8400*/  PRMT R65, R48.reuse, 0x8880, RZ ;  /* 0x0000888030417816 */ /* 0x040fe400000000ff */
[----:B------:R-:W-:Y:S01]  /*8410*/  SHF.L.U32 R62, R48, 0x8, RZ ;  /* 0x00000008303e7819 */ /* 0x000fe200000006ff */
[C---:B------:R-:W-:Y:S01]  /*8420*/  IMAD R0, R38.reuse, R4, RZ ;  /* 0x0000000426007224 */ /* 0x040fe200078e02ff */
[----:B------:R-:W-:Y:S01]  /*8430*/  SHF.R.S32.HI R4, RZ, 0x18, R68 ;  /* 0x00000018ff047819 */ /* 0x000fe20000011444 */
[C---:B------:R-:W-:Y:S01]  /*8440*/  IMAD R2, R38.reuse, R5, RZ ;  /* 0x0000000526027224 */ /* 0x040fe200078e02ff */
[C---:B------:R-:W-:Y:S01]  /*8450*/  PRMT R57, R49.reuse, 0x8880, RZ ;  /* 0x0000888031397816 */ /* 0x040fe200000000ff */
[C---:B------:R-:W-:Y:S01]  /*8460*/  IMAD R3, R38.reuse, R6, RZ ;  /* 0x0000000626037224 */ /* 0x040fe200078e02ff */
[----:B------:R-:W-:Y:S01]  /*8470*/  SHF.L.U32 R56, R49, 0x10, RZ ;  /* 0x0000001031387819 */ /* 0x000fe200000006ff */
[----:B------:R-:W-:Y:S01]  /*8480*/  IMAD R0, R39, R40, R0 ;  /* 0x0000002827007224 */ /* 0x000fe200078e0200 */
[----:B------:R-:W-:Y:S01]  /*8490*/  MOV R39, R66 ;  /* 0x0000004200277202 */ /* 0x000fe20000000f00 */
[----:B------:R-:W-:Y:S01]  /*84a0*/  IMAD R7, R38, R7, RZ ;  /* 0x0000000726077224 */ /* 0x000fe200078e02ff */
[----:B------:R-:W-:Y:S01]  /*84b0*/  SHF.L.U32 R55, R49, 0x8, RZ ;  /* 0x0000000831377819 */ /* 0x000fe200000006ff */
[-C--:B------:R-:W-:Y:S01]  /*84c0*/  IMAD R2, R41, R40.reuse, R2 ;  /* 0x0000002829027224 */ /* 0x080fe200078e0202 */
[----:B------:R-:W-:Y:S01]  /*84d0*/  SHF.R.S32.HI R41, RZ, 0x18, R48 ;  /* 0x00000018ff297819 */ /* 0x000fe20000011430 */
[-C--:B------:R-:W-:Y:S01]  /*84e0*/  IMAD R3, R42, R40.reuse, R3 ;  /* 0x000000282a037224 */ /* 0x080fe200078e0203 */
[----:B------:R-:W-:Y:S01]  /*84f0*/  SHF.L.U32 R48, R51, 0x8, RZ ;  /* 0x0000000833307819 */ /* 0x000fe200000006ff */
[----:B------:R-:W-:Y:S01]  /*8500*/  IMAD R7, R43, R40, R7 ;  /* 0x000000282b077224 */ /* 0x000fe200078e0207 */
[----:B------:R-:W-:Y:S01]  /*8510*/  SHF.L.U32 R67, R45, 0x8, RZ ;  /* 0x000000082d437819 */ /* 0x000fe200000006ff */
[C---:B------:R-:W-:Y:S01]  /*8520*/  IMAD R8, R38.reuse, R8, RZ ;  /* 0x0000000826087224 */ /* 0x040fe200078e02ff */
[----:B------:R-:W-:Y:S01]  /*8530*/  SHF.R.S32.HI R45, RZ, 0x18, R46 ;  /* 0x00000018ff2d7819 */ /* 0x000fe2000001142e */
[----:B------:R-:W-:Y:S01]  /*8540*/  IMAD R9, R38, R9, RZ ;  /* 0x0000000926097224 */ /* 0x000fe200078e02ff */
[----:B------:R-:W-:Y:S01]  /*8550*/  SHF.L.U32 R61, R46, 0x8, RZ ;  /* 0x000000082e3d7819 */ /* 0x000fe200000006ff */
[C---:B------:R-:W-:Y:S01]  /*8560*/  IMAD R10, R38.reuse, R10, RZ ;  /* 0x0000000a260a7224 */ /* 0x040fe200078e02ff */
[----:B------:R-:W-:Y:S01]  /*8570*/  SHF.R.S32.HI R46, RZ, 0x18, R47 ;  /* 0x00000018ff2e7819 */ /* 0x000fe2000001142f */
[C---:B------:R-:W-:Y:S01]  /*8580*/  IMAD R11, R38.reuse, R11, RZ ;  /* 0x0000000b260b7224 */ /* 0x040fe200078e02ff */
[----:B------:R-:W-:Y:S01]  /*8590*/  SHF.R.S32.HI R42, RZ, 0x18, R49 ;  /* 0x00000018ff2a7819 */ /* 0x000fe20000011431 */
[----:B------:R-:W-:Y:S01]  /*85a0*/  IMAD R6, R38, R15, RZ ;  /* 0x0000000f26067224 */ /* 0x000fe200078e02ff */
[----:B------:R-:W-:Y:S01]  /*85b0*/  PRMT R54, R50, 0x8880, RZ ;  /* 0x0000888032367816 */ /* 0x000fe200000000ff */
[----:B------:R-:W-:Y:S01]  /*85c0*/  IMAD R15, R38, R20, RZ ;  /* 0x00000014260f7224 */ /* 0x000fe200078e02ff */
[----:B------:R-:W-:Y:S01]  /*85d0*/  SHF.L.U32 R52, R50, 0x8, RZ ;  /* 0x0000000832347819 */ /* 0x000fe200000006ff */
[C---:B------:R-:W-:Y:S01]  /*85e0*/  IMAD R20, R38.reuse, R25, RZ ;  /* 0x0000001926147224 */ /* 0x040fe200078e02ff */
[----:B------:R-:W-:Y:S01]  /*85f0*/  SHF.R.S32.HI R43, RZ, 0x18, R50 ;  /* 0x00000018ff2b7819 */ /* 0x000fe20000011432 */
[C---:B------:R-:W-:Y:S01]  /*8600*/  IMAD R25, R38.reuse, R30, RZ ;  /* 0x0000001e26197224 */ /* 0x040fe200078e02ff */
[C---:B------:R-:W-:Y:S01]  /*8610*/  PRMT R50, R51.reuse, 0x8880, RZ ;  /* 0x0000888033327816 */ /* 0x040fe200000000ff */
[C---:B------:R-:W-:Y:S01]  /*8620*/  IMAD R30, R38.reuse, R35, RZ ;  /* 0x00000023261e7224 */ /* 0x040fe200078e02ff */
[----:B------:R-:W-:Y:S02]  /*8630*/  SHF.L.U32 R49, R51, 0x10, RZ ;  /* 0x0000001033317819 */ /* 0x000fe400000006ff */
[----:B------:R-:W-:Y:S02]  /*8640*/  SHF.R.S32.HI R47, RZ, 0x18, R51 ;  /* 0x00000018ff2f7819 */ /* 0x000fe40000011433 */
[----:B------:R-:W-:Y:S01]  /*8650*/  I2IP.S8.S32.SAT R51, R7, R3, RZ ;  /* 0x0000000307337239 */ /* 0x000fe200000014ff */
[----:B------:R-:W-:Y:S01]  /*8660*/  IMAD.MOV.U32 R3, RZ, RZ, R69 ;  /* 0x000000ffff037224 */ /* 0x000fe200078e0045 */
[----:B------:R-:W-:Y:S01]  /*8670*/  SHF.R.S32.HI R5, RZ, 0x18, R67 ;  /* 0x00000018ff057819 */ /* 0x000fe20000011443 */
[----:B------:R-:W-:Y:S01]  /*8680*/  IMAD R7, R38, R16, RZ ;  /* 0x0000001026077224 */ /* 0x000fe200078e02ff */
[----:B------:R-:W-:Y:S01]  /*8690*/  IADD3 R36, PT, PT, R36, 0x1, RZ ;  /* 0x0000000124247810 */ /* 0x000fe20007ffe0ff */
[-C--:B------:R-:W-:Y:S02]  /*86a0*/  IMAD R8, R3, R40.reuse, R8 ;  /* 0x0000002803087224 */ /* 0x080fe400078e0208 */
[-C--:B------:R-:W-:Y:S02]  /*86b0*/  IMAD R9, R4, R40.reuse, R9 ;  /* 0x0000002804097224 */ /* 0x080fe400078e0209 */
[-C--:B------:R-:W-:Y:S02]  /*86c0*/  IMAD R10, R5, R40.reuse, R10 ;  /* 0x00000028050a7224 */ /* 0x080fe400078e020a */
[----:B------:R-:W-:Y:S02]  /*86d0*/  IMAD R11, R44, R40, R11 ;  /* 0x000000282c0b7224 */ /* 0x000fe400078e020b */
[C---:B------:R-:W-:Y:S02]  /*86e0*/  IMAD R3, R38.reuse, R12, RZ ;  /* 0x0000000c26037224 */ /* 0x040fe400078e02ff */
[C---:B------:R-:W-:Y:S01]  /*86f0*/  IMAD R12, R38.reuse, R17, RZ ;  /* 0x00000011260c7224 */ /* 0x040fe200078e02ff */
[----:B------:R-:W-:Y:S01]  /*8700*/  I2IP.S8.S32.SAT R11, R11, R10, RZ ;  /* 0x0000000a0b0b7239 */ /* 0x000fe200000014ff */
[C---:B------:R-:W-:Y:S01]  /*8710*/  IMAD R17, R38.reuse, R22, RZ ;  /* 0x0000001626117224 */ /* 0x040fe200078e02ff */
[----:B------:R-:W-:Y:S01]  /*8720*/  SHF.R.S32.HI R10, RZ, 0x18, R64 ;  /* 0x00000018ff0a7819 */ /* 0x000fe20000011440 */
[C---:B------:R-:W-:Y:S02]  /*8730*/  IMAD R22, R38.reuse, R27, RZ ;  /* 0x0000001b26167224 */ /* 0x040fe400078e02ff */
[----:B------:R-:W-:Y:S01]  /*8740*/  IMAD R27, R38, R32, RZ ;  /* 0x00000020261b7224 */ /* 0x000fe200078e02ff */
[----:B------:R-:W-:Y:S01]  /*8750*/  I2IP.S8.S32.SAT R32, R2, R0, R51 ;  /* 0x0000000002207239 */ /* 0x000fe20000001433 */
[C---:B------:R-:W-:Y:S01]  /*8760*/  IMAD R4, R38.reuse, R13, RZ ;  /* 0x0000000d26047224 */ /* 0x040fe200078e02ff */
[----:B------:R-:W-:Y:S01]  /*8770*/  SHF.R.S32.HI R0, RZ, 0x18, R61 ;  /* 0x00000018ff007819 */ /* 0x000fe2000001143d */
[C---:B------:R-:W-:Y:S01]  /*8780*/  IMAD R5, R38.reuse, R14, RZ ;  /* 0x0000000e26057224 */ /* 0x040fe200078e02ff */
[----:B------:R-:W-:Y:S01]  /*8790*/  MOV R2, R60 ;  /* 0x0000003c00027202 */ /* 0x000fe20000000f00 */
[C---:B------:R-:W-:Y:S02]  /*87a0*/  IMAD R13, R38.reuse, R18, RZ ;  /* 0x00000012260d7224 */ /* 0x040fe400078e02ff */
[----:B------:R-:W-:Y:S02]  /*87b0*/  IMAD R3, R39, R40, R3 ;  /* 0x0000002827037224 */ /* 0x000fe400078e0203 */
[C---:B------:R-:W-:Y:S02]  /*87c0*/  IMAD R18, R38.reuse, R23, RZ ;  /* 0x0000001726127224 */ /* 0x040fe400078e02ff */
[----:B------:R-:W-:Y:S02]  /*87d0*/  IMAD R23, R38, R28, RZ ;  /* 0x0000001c26177224 */ /* 0x000fe400078e02ff */
[----:B------:R-:W-:Y:S02]  /*87e0*/  IMAD R4, R10, R40, R4 ;  /* 0x000000280a047224 */ /* 0x000fe400078e0204 */
[----:B------:R-:W-:Y:S01]  /*87f0*/  IMAD R28, R38, R33, RZ ;  /* 0x00000021261c7224 */ /* 0x000fe200078e02ff */
[----:B------:R-:W-:Y:S01]  /*8800*/  I2IP.S8.S32.SAT R33, R9, R8, R11 ;  /* 0x0000000809217239 */ /* 0x000fe2000000140b */
[-C--:B------:R-:W-:Y:S01]  /*8810*/  IMAD R5, R0, R40.reuse, R5 ;  /* 0x0000002800057224 */ /* 0x080fe200078e0205 */
[----:B------:R-:W-:Y:S01]  /*8820*/  SHF.R.S32.HI R8, RZ, 0x18, R59 ;  /* 0x00000018ff087819 */ /* 0x000fe2000001143b */
[-C--:B------:R-:W-:Y:S01]  /*8830*/  IMAD R6, R45, R40.reuse, R6 ;  /* 0x000000282d067224 */ /* 0x080fe200078e0206 */
[----:B------:R-:W-:Y:S01]  /*8840*/  SHF.R.S32.HI R9, RZ, 0x18, R58 ;  /* 0x00000018ff097819 */ /* 0x000fe2000001143a */
[-C--:B------:R-:W-:Y:S01]  /*8850*/  IMAD R7, R2, R40.reuse, R7 ;  /* 0x0000002802077224 */ /* 0x080fe200078e0207 */
[----:B------:R-:W-:Y:S01]  /*8860*/  MOV R0, R65 ;  /* 0x0000004100007202 */ /* 0x000fe20000000f00 */
[----:B------:R-:W-:Y:S01]  /*8870*/  IMAD R14, R38, R19, RZ ;  /* 0x00000013260e7224 */ /* 0x000fe200078e02ff */
[----:B------:R-:W-:Y:S01]  /*8880*/  I2IP.S8.S32.SAT R5, R6, R5, RZ ;  /* 0x0000000506057239 */ /* 0x000fe200000014ff */
[-C--:B------:R-:W-:Y:S01]  /*8890*/  IMAD R12, R8, R40.reuse, R12 ;  /* 0x00000028080c7224 */ /* 0x080fe200078e020c */
[----:B------:R-:W-:Y:S01]  /*88a0*/  SHF.R.S32.HI R2, RZ, 0x18, R63 ;  /* 0x00000018ff027819 */ /* 0x000fe2000001143f */
[-C--:B------:R-:W-:Y:S01]  /*88b0*/  IMAD R13, R9, R40.reuse, R13 ;  /* 0x00000028090d7224 */ /* 0x080fe200078e020d */
[----:B------:R-:W-:Y:S01]  /*88c0*/  SHF.R.S32.HI R8, RZ, 0x18, R62 ;  /* 0x00000018ff087819 */ /* 0x000fe2000001143e */
[----:B------:R-:W-:Y:S02]  /*88d0*/  IMAD R16, R38, R21, RZ ;  /* 0x0000001526107224 */ /* 0x000fe400078e02ff */
[-C--:B------:R-:W-:Y:S02]  /*88e0*/  IMAD R14, R46, R40.reuse, R14 ;  /* 0x000000282e0e7224 */ /* 0x080fe400078e020e */
[-C--:B------:R-:W-:Y:S02]  /*88f0*/  IMAD R15, R0, R40.reuse, R15 ;  /* 0x00000028000f7224 */ /* 0x080fe400078e020f */
[----:B------:R-:W-:Y:S01]  /*8900*/  IMAD R16, R2, R40, R16 ;  /* 0x0000002802107224 */ /* 0x000fe200078e0210 */
[----:B------:R-:W-:Y:S01]  /*8910*/  I2IP.S8.S32.SAT R13, R14, R13, RZ ;  /* 0x0000000d0e0d7239 */ /* 0x000fe200000014ff */
[C---:B------:R-:W-:Y:S01]  /*8920*/  IMAD R19, R38.reuse, R24, RZ ;  /* 0x0000001826137224 */ /* 0x040fe200078e02ff */
[----:B------:R-:W-:Y:S01]  /*8930*/  SHF.R.S32.HI R2, RZ, 0x18, R56 ;  /* 0x00000018ff027819 */ /* 0x000fe20000011438 */
[----:B------:R-:W-:Y:S01]  /*8940*/  IMAD R24, R38, R29, RZ ;  /* 0x0000001d26187224 */ /* 0x000fe200078e02ff */
[----:B------:R-:W-:Y:S01]  /*8950*/  I2IP.S8.S32.SAT R35, R12, R7, R13 ;  /* 0x000000070c237239 */ /* 0x000fe2000000140d */
[----:B------:R-:W-:Y:S02]  /*8960*/  IMAD R17, R8, R40, R17 ;  /* 0x0000002808117224 */ /* 0x000fe400078e0211 */
[----:B------:R-:W-:Y:S02]  /*8970*/  IMAD.MOV.U32 R0, RZ, RZ, R57 ;  /* 0x000000ffff007224 */ /* 0x000fe400078e0039 */
[----:B------:R-:W-:Y:S01]  /*8980*/  IMAD R29, R38, R34, RZ ;  /* 0x00000022261d7224 */ /* 0x000fe200078e02ff */
[----:B------:R-:W-:Y:S01]  /*8990*/  I2IP.S8.S32.SAT R34, R4, R3, R5 ;  /* 0x0000000304227239 */ /* 0x000fe20000001405 */
[-C--:B------:R-:W-:Y:S01]  /*89a0*/  IMAD R18, R41, R40.reuse, R18 ;  /* 0x0000002829127224 */ /* 0x080fe200078e0212 */
[----:B------:R-:W-:Y:S01]  /*89b0*/  SHF.R.S32.HI R3, RZ, 0x18, R55 ;  /* 0x00000018ff037819 */ /* 0x000fe20000011437 */
[----:B------:R-:W-:Y:S01]  /*89c0*/  IMAD R19, R0, R40, R19 ;  /* 0x0000002800137224 */ /* 0x000fe200078e0213 */
[----:B------:R-:W-:Y:S01]  /*89d0*/  MOV R0, R54 ;  /* 0x0000003600007202 */ /* 0x000fe20000000f00 */
[----:B------:R1:W-:Y:S01]  /*89e0*/  STS.128 [R74+UR44+0x3300], R32 ;  /* 0x003300204a007988 */ /* 0x0003e20008000c2c */
        /* <DEDUP_REMOVED lines=8> */
[----:B------:R-:W-:Y:S01]  /*8a70*/  I2IP.S8.S32.SAT R16, R16, R15, R17 ;  /* 0x0000000f10107239 */ /* 0x000fe20000001411 */
[-C--:B------:R-:W-:Y:S01]  /*8a80*/  IMAD R23, R0, R40.reuse, R23 ;  /* 0x0000002800177224 */ /* 0x080fe200078e0217 */
[----:B------:R-:W-:Y:S01]  /*8a90*/  SHF.R.S32.HI R0, RZ, 0x18, R52 ;  /* 0x00000018ff007819 */ /* 0x000fe20000011434 */
[----:B------:R-:W-:Y:S01]  /*8aa0*/  IMAD R24, R2, R40, R24 ;  /* 0x0000002802187224 */ /* 0x000fe200078e0218 */
[----:B------:R-:W-:Y:S01]  /*8ab0*/  MOV R2, R50 ;  /* 0x0000003200027202 */ /* 0x000fe20000000f00 */
[----:B------:R-:W-:Y:S01]  /*8ac0*/  IMAD R26, R38, R31, RZ ;  /* 0x0000001f261a7224 */ /* 0x000fe200078e02ff */
[----:B------:R-:W-:Y:S01]  /*8ad0*/  I2IP.S8.S32.SAT R17, R22, R21, RZ ;  /* 0x0000001516117239 */ /* 0x000fe200000014ff */
[-C--:B------:R-:W-:Y:S02]  /*8ae0*/  IMAD R25, R0, R40.reuse, R25 ;  /* 0x0000002800197224 */ /* 0x080fe400078e0219 */
[-C--:B------:R-:W-:Y:S01]  /*8af0*/  IMAD R26, R43, R40.reuse, R26 ;  /* 0x000000282b1a7224 */ /* 0x080fe200078e021a */
[----:B------:R-:W-:Y:S01]  /*8b00*/  I2IP.S8.S32.SAT R17, R20, R19, R17 ;  /* 0x0000001314117239 */ /* 0x000fe20000001411 */
[-C--:B------:R-:W-:Y:S02]  /*8b10*/  IMAD R27, R2, R40.reuse, R27 ;  /* 0x00000028021b7224 */ /* 0x080fe400078e021b */
[-C--:B------:R-:W-:Y:S01]  /*8b20*/  IMAD R28, R3, R40.reuse, R28 ;  /* 0x00000028031c7224 */ /* 0x080fe200078e021c */
[----:B------:R-:W-:Y:S01]  /*8b30*/  I2IP.S8.S32.SAT R18, R26, R25, RZ ;  /* 0x000000191a127239 */ /* 0x000fe200000014ff */
[-C--:B------:R-:W-:Y:S02]  /*8b40*/  IMAD R29, R4, R40.reuse, R29 ;  /* 0x00000028041d7224 */ /* 0x080fe400078e021d */
[----:B------:R-:W-:Y:S01]  /*8b50*/  IMAD R30, R47, R40, R30 ;  /* 0x000000282f1e7224 */ /* 0x000fe200078e021e */
[----:B------:R-:W-:Y:S04]  /*8b60*/  I2IP.S8.S32.SAT R18, R24, R23, R18 ;  /* 0x0000001718127239 */ /* 0x000fe80000001412 */
[----:B------:R-:W-:Y:S04]  /*8b70*/  I2IP.S8.S32.SAT R29, R30, R29, RZ ;  /* 0x0000001d1e1d7239 */ /* 0x000fe800000014ff */
[----:B------:R-:W-:Y:S05]  /*8b80*/  I2IP.S8.S32.SAT R19, R28, R27, R29 ;  /* 0x0000001b1c137239 */ /* 0x000fea000000141d */
        /* <DEDUP_REMOVED lines=10> */
[----:B------:R-:W-:Y:S02]  /*8c30*/  UIADD3 UR13, UPT, UPT, UR49, 0x20, URZ ;  /* 0x00000020310d7890 */ /* 0x000fe4000fffe0ff */
[----:B------:R-:W-:Y:S01]  /*8c40*/  UIADD3 UR12, UPT, UPT, UR44, 0x3300, URZ ;  /* 0x000033002c0c7890 */ /* 0x000fe2000fffe0ff */
[----:B------:R-:W-:Y:S01]  /*8c50*/  UMOV UR14, UR50 ;  /* 0x00000032000e7c82 */ /* 0x000fe20008000000 */
[----:B------:R-:W-:Y:S01]  /*8c60*/  UMOV UR15, UR36 ;  /* 0x00000024000f7c82 */ /* 0x000fe20008000000 */
[----:B------:R-:W-:Y:S02]  /*8c70*/  UIADD3 UR9, UPT, UPT, UR49, 0x60, URZ ;  /* 0x0000006031097890 */ /* 0x000fe4000fffe0ff */
[----:B------:R-:W-:Y:S01]  /*8c80*/  UIADD3 UR8, UPT, UPT, UR44, 0x3b00, URZ ;  /* 0x00003b002c087890 */ /* 0x000fe2000fffe0ff */
[----:B------:R-:W-:Y:S01]  /*8c90*/  UMOV UR10, UR50 ;  /* 0x00000032000a7c82 */ /* 0x000fe20008000000 */
[----:B------:R-:W-:Y:S01]  /*8ca0*/  UMOV UR11, UR36 ;  /* 0x00000024000b7c82 */ /* 0x000fe20008000000 */
[----:B--2---:R-:W-:Y:S04]  /*8cb0*/  UIADD3 UR4, UP0, UPT, UR6, 0x680, URZ ;  /* 0x0000068006047890 */ /* 0x004fe8000ff1e0ff */
[----:B------:R-:W-:Y:S09]  /*8cc0*/  UIADD3.X UR5, UPT, UPT, URZ, UR7, URZ, UP0, !UPT ;  /* 0x00000007ff057290 */ /* 0x000ff200087fe4ff */
[----:B------:R2:W-:Y:S01]  /*8cd0*/  UTMASTG.3D [UR12], [UR4] ;  /* 0x0000000c040073b5 */ /* 0x0005e20008010000 */
[----:B------:R2:W-:Y:S01]  /*8ce0*/  UTMASTG.3D [UR8], [UR4] ;  /* 0x00000008040073b5 */ /* 0x0005e20008010000 */
[----:B------:R0:W-:Y:S01]  /*8cf0*/  UTMACMDFLUSH ;  /* 0x00000000000079b7 */ /* 0x0001e20000000000 */
[----:B--2---:R-:W-:Y:S04]  /*8d00*/  DEPBAR.LE SB0, 0x1 ;  /* 0x000080400000791a */ /* 0x004fe80000000000 */
.L_x_144:
[----:B------:R-:W-:Y:S05]  /*8d10*/  BSYNC.RECONVERGENT B0 ;  /* 0x0000000000007941 */ /* 0x000fea0003800200 */
.L_x_143:
[----:B------:R-:W-:Y:S01]  /*8d20*/  R2UR UR4, R78 ;  /* 0x000000004e0472ca */ /* 0x000fe200000e0000 */
[----:B------:R-:W-:Y:S01]  /*8d30*/  BAR.SYNC.DEFER_BLOCKING 0x1, 0x80 ;  /* 0x0042000000007b1d */ /* 0x000fe20000010000 */
[----:B------:R-:W-:Y:S01]  /*8d40*/  ISETP.NE.AND P0, PT, R81, 0x2, PT ;  /* 0x000000025100780c */ /* 0x000fe20003f05270 */
[----:B------:R-:W-:Y:S01]  /*8d50*/  UISETP.NE.AND UP0, UPT, UR45, URZ, UPT ;  /* 0x000000ff2d00728c */ /* 0x000fe2000bf05270 */
[----:B------:R-:W-:Y:S01]  /*8d60*/  ISETP.NE.AND P1, PT, R36, 0x4, PT ;  /* 0x000000042400780c */ /* 0x000fe20003f25270 */
[----:B------:R-:W-:Y:S01]  /*8d70*/  UIADD3 UR24, UPT, UPT, UR37, UR63, URZ ;  /* 0x0000003f25187290 */ /* 0x000fe2000fffe0ff */
[----:B------:R-:W-:Y:S02]  /*8d80*/  SEL R2, RZ, 0x1, P0 ;  /* 0x00000001ff027807 */ /* 0x000fe40000000000 */
[----:B------:R-:W-:Y:S02]  /*8d90*/  SEL R0, RZ, 0x1, P1 ;  /* 0x00000001ff007807 */ /* 0x000fe40000800000 */
[----:B------:R-:W-:Y:S02]  /*8da0*/  LOP3.LUT R84, R84, R2, RZ, 0x3c, !PT ;  /* 0x0000000254547212 */ /* 0x000fe400078e3cff */
[----:B------:R-:W-:Y:S01]  /*8db0*/  LOP3.LUT R85, R85, R0, RZ, 0x3c, !PT ;  /* 0x0000000055557212 */ /* 0x000fe200078e3cff */
[----:B------:R-:W-:Y:S01]  /*8dc0*/  UIADD3 UR20, UPT, UPT, UR38, UR4, URZ ;  /* 0x0000000426147290 */ /* 0x000fe2000fffe0ff */
[----:B------:R-:W-:Y:S02]  /*8dd0*/  SEL R81, R81, RZ, P0 ;  /* 0x000000ff51517207 */ /* 0x000fe40000000000 */
[----:B------:R-:W-:Y:S01]  /*8de0*/  SEL R36, R36, RZ, P1 ;  /* 0x000000ff24247207 */ /* 0x000fe20000800000 */
[----:B------:R-:W-:Y:S01]  /*8df0*/  UMOV UR36, UR59 ;  /* 0x0000003b00247c82 */ /* 0x000fe20008000000 */
[----:B------:R-:W-:Y:S07]  /*8e00*/  BRA.U UP0, `(.L_x_145) ;  /* 0xffffffd5005c7547 */ /* 0x000fee000b83ffff */
[----:B------:R-:W-:Y:S05]  /*8e10*/  EXIT ;  /* 0x000000000000794d */ /* 0x000fea0003800000 */
.L_x_25:
[----:B--2---:R2:W3:Y:S02]  /*8e20*/  SYNCS.PHASECHK.TRANS64.TRYWAIT P0, [R0+URZ+0x240], R2 ;  /* 0x00024002000075a7 */ /* 0x0044e400080011ff */
[----:B---3--:R-:W-:Y:S05]  /*8e30*/  @!P0 NANOSLEEP.SYNCS 0x989680 ;  /* 0x009896800000895d */ /* 0x008fea0003900000 */
[----:B------:R-:W3:Y:S02]  /*8e40*/  @!P0 SYNCS.PHASECHK.TRANS64 P0, [R0+URZ+0x240], R2 ;  /* 0x00024002000085a7 */ /* 0x000ee400080010ff */
[----:B---3--:R-:W-:Y:S05]  /*8e50*/  @!P0 BRA `(.L_x_25) ;  /* 0xfffffffc00f08947 */ /* 0x008fea000383ffff */
[----:B------:R-:W-:Y:S05]  /*8e60*/  BRA `(.L_x_146) ;  /* 0xffffff8c00987947 */ /* 0x000fea000383ffff */
.L_x_28:
[----:B-1----:R-:W-:-:S07]  /*8e70*/  MOV R0, UR33 ;  /* 0x0000002100007c02 */ /* 0x002fce0008000f00 */
.L_x_147:
[----:B-1----:R1:W2:Y:S02]  /*8e80*/  SYNCS.PHASECHK.TRANS64.TRYWAIT P0, [R0+URZ+0xd0], R3 ;  /* 0x0000d003000075a7 */ /* 0x0022a400080011ff */
[----:B--2---:R-:W-:Y:S05]  /*8e90*/  @!P0 NANOSLEEP.SYNCS 0x989680 ;  /* 0x009896800000895d */ /* 0x004fea0003900000 */
[----:B------:R-:W2:Y:S02]  /*8ea0*/  @!P0 SYNCS.PHASECHK.TRANS64 P0, [R0+URZ+0xd0], R3 ;  /* 0x0000d003000085a7 */ /* 0x000ea400080010ff */
[----:B--2---:R-:W-:Y:S05]  /*8eb0*/  @!P0 BRA `(.L_x_147) ;  /* 0xfffffffc00f08947 */ /* 0x004fea000383ffff */
[----:B------:R-:W-:Y:S05]  /*8ec0*/  BRA `(.L_x_27) ;  /* 0xffffff8c00f07947 */ /* 0x000fea000383ffff */
.L_x_35:
[----:B-1----:R-:W-:-:S07]  /*8ed0*/  MOV R0, UR17 ;  /* 0x0000001100007c02 */ /* 0x002fce0008000f00 */
.L_x_148:
[----:B-1----:R1:W2:Y:S02]  /*8ee0*/  SYNCS.PHASECHK.TRANS64.TRYWAIT P0, [R0+URZ+0xd0], R3 ;  /* 0x0000d003000075a7 */ /* 0x0022a400080011ff */
[----:B--2---:R-:W-:Y:S05]  /*8ef0*/  @!P0 NANOSLEEP.SYNCS 0x989680 ;  /* 0x009896800000895d */ /* 0x004fea0003900000 */
[----:B------:R-:W2:Y:S02]  /*8f00*/  @!P0 SYNCS.PHASECHK.TRANS64 P0, [R0+URZ+0xd0], R3 ;  /* 0x0000d003000085a7 */ /* 0x000ea400080010ff */
[----:B--2---:R-:W-:Y:S05]  /*8f10*/  @!P0 BRA `(.L_x_148) ;  /* 0xfffffffc00f08947 */ /* 0x004fea000383ffff */
[----:B------:R-:W-:Y:S05]  /*8f20*/  BRA `(.L_x_34) ;  /* 0xffffff9000b07947 */ /* 0x000fea000383ffff */
.L_x_40:
[----:B-1----:R1:W2:Y:S02]  /*8f30*/  SYNCS.PHASECHK.TRANS64.TRYWAIT P0, [R3+URZ+0x1d0], R0 ;  /* 0x0001d000030075a7 */ /* 0x0022a400080011ff */
[----:B--2---:R-:W-:Y:S05]  /*8f40*/  @!P0 NANOSLEEP.SYNCS 0x989680 ;  /* 0x009896800000895d */ /* 0x004fea0003900000 */
[----:B------:R-:W2:Y:S02]  /*8f50*/  @!P0 SYNCS.PHASECHK.TRANS64 P0, [R3+URZ+0x1d0], R0 ;  /* 0x0001d000030085a7 */ /* 0x000ea400080010ff */
[----:B--2---:R-:W-:Y:S05]  /*8f60*/  @!P0 BRA `(.L_x_40) ;  /* 0xfffffffc00f08947 */ /* 0x004fea000383ffff */
[----:B------:R-:W-:Y:S05]  /*8f70*/  BRA `(.L_x_149) ;  /* 0xffffff9400587947 */ /* 0x000fea000383ffff */
.L_x_44:
[----:B------:R-:W-:-:S07]  /*8f80*/  MOV R0, UR4 ;  /* 0x0000000400007c02 */ /* 0x000fce0008000f00 */
.L_x_150:
[----:B-1----:R1:W2:Y:S02]  /*8f90*/  SYNCS.PHASECHK.TRANS64.TRYWAIT P0, [R0+URZ], R2 ;  /* 0x00000002000075a7 */ /* 0x0022a400080011ff */
[----:B--2---:R-:W-:Y:S05]  /*8fa0*/  @!P0 NANOSLEEP.SYNCS 0x989680 ;  /* 0x009896800000895d */ /* 0x004fea0003900000 */
[----:B------:R-:W2:Y:S02]  /*8fb0*/  @!P0 SYNCS.PHASECHK.TRANS64 P0, [R0+URZ], R2 ;  /* 0x00000002000085a7 */ /* 0x000ea400080010ff */
[----:B--2---:R-:W-:Y:S05]  /*8fc0*/  @!P0 BRA `(.L_x_150) ;  /* 0xfffffffc00f08947 */ /* 0x004fea000383ffff */
[----:B------:R-:W-:Y:S05]  /*8fd0*/  BRA `(.L_x_151) ;  /* 0xffffff9c00007947 */ /* 0x000fea000383ffff */
.L_x_45:
[----:B------:R-:W-:-:S07]  /*8fe0*/  MOV R0, UR5 ;  /* 0x0000000500007c02 */ /* 0x000fce0008000f00 */
.L_x_152:
[----:B-1----:R1:W2:Y:S02]  /*8ff0*/  SYNCS.PHASECHK.TRANS64.TRYWAIT P0, [R0+URZ], R3 ;  /* 0x00000003000075a7 */ /* 0x0022a400080011ff */
[----:B--2---:R-:W-:Y:S05]  /*9000*/  @!P0 NANOSLEEP.SYNCS 0x989680 ;  /* 0x009896800000895d */ /* 0x004fea0003900000 */
[----:B------:R-:W2:Y:S02]  /*9010*/  @!P0 SYNCS.PHASECHK.TRANS64 P0, [R0+URZ], R3 ;  /* 0x00000003000085a7 */ /* 0x000ea400080010ff */
[----:B--2---:R-:W-:Y:S05]  /*9020*/  @!P0 BRA `(.L_x_152) ;  /* 0xfffffffc00f08947 */ /* 0x004fea000383ffff */
[----:B------:R-:W-:Y:S05]  /*9030*/  BRA `(.L_x_153) ;  /* 0xffffff9c000c7947 */ /* 0x000fea000383ffff */
.L_x_46:
[----:B------:R-:W-:-:S07]  /*9040*/  MOV R0, UR5 ;  /* 0x0000000500007c02 */ /* 0x000fce0008000f00 */
.L_x_154:
[----:B-1----:R1:W2:Y:S02]  /*9050*/  SYNCS.PHASECHK.TRANS64.TRYWAIT P0, [R0+URZ], R3 ;  /* 0x00000003000075a7 */ /* 0x0022a400080011ff */
[----:B--2---:R-:W-:Y:S05]  /*9060*/  @!P0 NANOSLEEP.SYNCS 0x989680 ;  /* 0x009896800000895d */ /* 0x004fea0003900000 */
[----:B------:R-:W2:Y:S02]  /*9070*/  @!P0 SYNCS.PHASECHK.TRANS64 P0, [R0+URZ], R3 ;  /* 0x00000003000085a7 */ /* 0x000ea400080010ff */
[----:B--2---:R-:W-:Y:S05]  /*9080*/  @!P0 BRA `(.L_x_154) ;  /* 0xfffffffc00f08947 */ /* 0x004fea000383ffff */
[----:B------:R-:W-:Y:S05]  /*9090*/  BRA `(.L_x_155) ;  /* 0xffffff9c00187947 */ /* 0x000fea000383ffff */
.L_x_47:
[----:B------:R-:W-:-:S07]  /*90a0*/  MOV R0, UR5 ;  /* 0x0000000500007c02 */ /* 0x000fce0008000f00 */
.L_x_156:
[----:B-1----:R1:W2:Y:S02]  /*90b0*/  SYNCS.PHASECHK.TRANS64.TRYWAIT P0, [R0+URZ], R3 ;  /* 0x00000003000075a7 */ /* 0x0022a400080011ff */
[----:B--2---:R-:W-:Y:S05]  /*90c0*/  @!P0 NANOSLEEP.SYNCS 0x989680 ;  /* 0x009896800000895d */ /* 0x004fea0003900000 */
[----:B------:R-:W2:Y:S02]  /*90d0*/  @!P0 SYNCS.PHASECHK.TRANS64 P0, [R0+URZ], R3 ;  /* 0x00000003000085a7 */ /* 0x000ea400080010ff */
[----:B--2---:R-:W-:Y:S05]  /*90e0*/  @!P0 BRA `(.L_x_156) ;  /* 0xfffffffc00f08947 */ /* 0x004fea000383ffff */
[----:B------:R-:W-:Y:S05]  /*90f0*/  BRA `(.L_x_157) ;  /* 0xffffff9c00247947 */ /* 0x000fea000383ffff */
.L_x_48:
[----:B------:R-:W-:-:S07]  /*9100*/  MOV R0, UR5 ;  /* 0x0000000500007c02 */ /* 0x000fce0008000f00 */
.L_x_158:
[----:B-1----:R1:W2:Y:S02]  /*9110*/  SYNCS.PHASECHK.TRANS64.TRYWAIT P0, [R0+URZ], R3 ;  /* 0x00000003000075a7 */ /* 0x0022a400080011ff */
[----:B--2---:R-:W-:Y:S05]  /*9120*/  @!P0 NANOSLEEP.SYNCS 0x989680 ;  /* 0x009896800000895d */ /* 0x004fea0003900000 */
[----:B------:R-:W2:Y:S02]  /*9130*/  @!P0 SYNCS.PHASECHK.TRANS64 P0, [R0+URZ], R3 ;  /* 0x00000003000085a7 */ /* 0x000ea400080010ff */
[----:B--2---:R-:W-:Y:S05]  /*9140*/  @!P0 BRA `(.L_x_158) ;  /* 0xfffffffc00f08947 */ /* 0x004fea000383ffff */
[----:B------:R-:W-:Y:S05]  /*9150*/  BRA `(.L_x_159) ;  /* 0xffffff9c00307947 */ /* 0x000fea000383ffff */
.L_x_49:
[----:B------:R-:W-:-:S07]  /*9160*/  MOV R0, UR5 ;  /* 0x0000000500007c02 */ /* 0x000fce0008000f00 */
.L_x_160:
[----:B-1----:R1:W2:Y:S02]  /*9170*/  SYNCS.PHASECHK.TRANS64.TRYWAIT P0, [R0+URZ], R3 ;  /* 0x00000003000075a7 */ /* 0x0022a400080011ff */
[----:B--2---:R-:W-:Y:S05]  /*9180*/  @!P0 NANOSLEEP.SYNCS 0x989680 ;  /* 0x009896800000895d */ /* 0x004fea0003900000 */
[----:B------:R-:W2:Y:S02]  /*9190*/  @!P0 SYNCS.PHASECHK.TRANS64 P0, [R0+URZ], R3 ;  /* 0x00000003000085a7 */ /* 0x000ea400080010ff */
[----:B--2---:R-:W-:Y:S05]  /*91a0*/  @!P0 BRA `(.L_x_160) ;  /* 0xfffffffc00f08947 */ /* 0x004fea000383ffff */
[----:B------:R-:W-:Y:S05]  /*91b0*/  BRA `(.L_x_161) ;  /* 0xffffff9c003c7947 */ /* 0x000fea000383ffff */
.L_x_50:
[----:B------:R-:W-:-:S07]  /*91c0*/  MOV R0, UR5 ;  /* 0x0000000500007c02 */ /* 0x000fce0008000f00 */
.L_x_162:
[----:B-1----:R1:W2:Y:S02]  /*91d0*/  SYNCS.PHASECHK.TRANS64.TRYWAIT P0, [R0+URZ], R3 ;  /* 0x00000003000075a7 */ /* 0x0022a400080011ff */
[----:B--2---:R-:W-:Y:S05]  /*91e0*/  @!P0 NANOSLEEP.SYNCS 0x989680 ;  /* 0x009896800000895d */ /* 0x004fea0003900000 */
[----:B------:R-:W2:Y:S02]  /*91f0*/  @!P0 SYNCS.PHASECHK.TRANS64 P0, [R0+URZ], R3 ;  /* 0x00000003000085a7 */ /* 0x000ea400080010ff */
[----:B--2---:R-:W-:Y:S05]  /*9200*/  @!P0 BRA `(.L_x_162) ;  /* 0xfffffffc00f08947 */ /* 0x004fea000383ffff */
[----:B------:R-:W-:Y:S05]  /*9210*/  BRA `(.L_x_163) ;  /* 0xffffff9c00487947 */ /* 0x000fea000383ffff */
.L_x_51:
[----:B------:R-:W-:-:S07]  /*9220*/  MOV R0, UR5 ;  /* 0x0000000500007c02 */ /* 0x000fce0008000f00 */
.L_x_164:
[----:B-1----:R1:W2:Y:S02]  /*9230*/  SYNCS.PHASECHK.TRANS64.TRYWAIT P0, [R0+URZ], R3 ;  /* 0x00000003000075a7 */ /* 0x0022a400080011ff */
[----:B--2---:R-:W-:Y:S05]  /*9240*/  @!P0 NANOSLEEP.SYNCS 0x989680 ;  /* 0x009896800000895d */ /* 0x004fea0003900000 */
[----:B------:R-:W2:Y:S02]  /*9250*/  @!P0 SYNCS.PHASECHK.TRANS64 P0, [R0+URZ], R3 ;  /* 0x00000003000085a7 */ /* 0x000ea400080010ff */
[----:B--2---:R-:W-:Y:S05]  /*9260*/  @!P0 BRA `(.L_x_164) ;  /* 0xfffffffc00f08947 */ /* 0x004fea000383ffff */
[----:B------:R-:W-:Y:S05]  /*9270*/  BRA `(.L_x_165) ;  /* 0xffffff9c00547947 */ /* 0x000fea000383ffff */
.L_x_52:
[----:B------:R-:W-:-:S07]  /*9280*/  MOV R0, UR5 ;  /* 0x0000000500007c02 */ /* 0x000fce0008000f00 */
.L_x_166:
[----:B-1----:R1:W2:Y:S02]  /*9290*/  SYNCS.PHASECHK.TRANS64.TRYWAIT P0, [R0+URZ], R3 ;  /* 0x00000003000075a7 */ /* 0x0022a400080011ff */
[----:B--2---:R-:W-:Y:S05]  /*92a0*/  @!P0 NANOSLEEP.SYNCS 0x989680 ;  /* 0x009896800000895d */ /* 0x004fea0003900000 */
[----:B------:R-:W2:Y:S02]  /*92b0*/  @!P0 SYNCS.PHASECHK.TRANS64 P0, [R0+URZ], R3 ;  /* 0x00000003000085a7 */ /* 0x000ea400080010ff */
[----:B--2---:R-:W-:Y:S05]  /*92c0*/  @!P0 BRA `(.L_x_166) ;  /* 0xfffffffc00f08947 */ /* 0x004fea000383ffff */
[----:B------:R-:W-:Y:S05]  /*92d0*/  BRA `(.L_x_167) ;  /* 0xffffff9c00607947 */ /* 0x000fea000383ffff */
.L_x_53:
[----:B------:R-:W-:-:S07]  /*92e0*/  MOV R0, UR5 ;  /* 0x0000000500007c02 */ /* 0x000fce0008000f00 */
.L_x_168:
[----:B-1----:R1:W2:Y:S02]  /*92f0*/  SYNCS.PHASECHK.TRANS64.TRYWAIT P0, [R0+URZ], R3 ;  /* 0x00000003000075a7 */ /* 0x0022a400080011ff */
[----:B--2---:R-:W-:Y:S05]  /*9300*/  @!P0 NANOSLEEP.SYNCS 0x989680 ;  /* 0x009896800000895d */ /* 0x004fea0003900000 */
[----:B------:R-:W2:Y:S02]  /*9310*/  @!P0 SYNCS.PHASECHK.TRANS64 P0, [R0+URZ], R3 ;  /* 0x00000003000085a7 */ /* 0x000ea400080010ff */
[----:B--2---:R-:W-:Y:S05]  /*9320*/  @!P0 BRA `(.L_x_168) ;  /* 0xfffffffc00f08947 */ /* 0x004fea000383ffff */
[----:B------:R-:W-:Y:S05]  /*9330*/  BRA `(.L_x_169) ;  /* 0xffffff9c006c7947 */ /* 0x000fea000383ffff */
.L_x_54:
[----:B------:R-:W-:-:S07]  /*9340*/  MOV R0, UR5 ;  /* 0x0000000500007c02 */ /* 0x000fce0008000f00 */
.L_x_170:
[----:B-1----:R1:W2:Y:S02]  /*9350*/  SYNCS.PHASECHK.TRANS64.TRYWAIT P0, [R0+URZ], R3 ;  /* 0x00000003000075a7 */ /* 0x0022a400080011ff */
[----:B--2---:R-:W-:Y:S05]  /*9360*/  @!P0 NANOSLEEP.SYNCS 0x989680 ;  /* 0x009896800000895d */ /* 0x004fea0003900000 */
[----:B------:R-:W2:Y:S02]  /*9370*/  @!P0 SYNCS.PHASECHK.TRANS64 P0, [R0+URZ], R3 ;  /* 0x00000003000085a7 */ /* 0x000ea400080010ff */
[----:B--2---:R-:W-:Y:S05]  /*9380*/  @!P0 BRA `(.L_x_170) ;  /* 0xfffffffc00f08947 */ /* 0x004fea000383ffff */
[----:B------:R-:W-:Y:S05]  /*9390*/  BRA `(.L_x_171) ;  /* 0xffffff9c00787947 */ /* 0x000fea000383ffff */
.L_x_55:
[----:B------:R-:W-:-:S07]  /*93a0*/  MOV R0, UR5 ;  /* 0x0000000500007c02 */ /* 0x000fce0008000f00 */
.L_x_172:
[----:B-1----:R1:W2:Y:S02]  /*93b0*/  SYNCS.PHASECHK.TRANS64.TRYWAIT P0, [R0+URZ], R3 ;  /* 0x00000003000075a7 */ /* 0x0022a400080011ff */
[----:B--2---:R-:W-:Y:S05]  /*93c0*/  @!P0 NANOSLEEP.SYNCS 0x989680 ;  /* 0x009896800000895d */ /* 0x004fea0003900000 */
[----:B------:R-:W2:Y:S02]  /*93d0*/  @!P0 SYNCS.PHASECHK.TRANS64 P0, [R0+URZ], R3 ;  /* 0x00000003000085a7 */ /* 0x000ea400080010ff */
[----:B--2---:R-:W-:Y:S05]  /*93e0*/  @!P0 BRA `(.L_x_172) ;  /* 0xfffffffc00f08947 */ /* 0x004fea000383ffff */
[----:B------:R-:W-:Y:S05]  /*93f0*/  BRA `(.L_x_173) ;  /* 0xffffff9c00847947 */ /* 0x000fea000383ffff */
.L_x_56:
[----:B------:R-:W-:-:S07]  /*9400*/  MOV R0, UR5 ;  /* 0x0000000500007c02 */ /* 0x000fce0008000f00 */
.L_x_174:
[----:B-1----:R1:W2:Y:S02]  /*9410*/  SYNCS.PHASECHK.TRANS64.TRYWAIT P0, [R0+URZ], R3 ;  /* 0x00000003000075a7 */ /* 0x0022a400080011ff */
[----:B--2---:R-:W-:Y:S05]  /*9420*/  @!P0 NANOSLEEP.SYNCS 0x989680 ;  /* 0x009896800000895d */ /* 0x004fea0003900000 */
[----:B------:R-:W2:Y:S02]  /*9430*/  @!P0 SYNCS.PHASECHK.TRANS64 P0, [R0+URZ], R3 ;  /* 0x00000003000085a7 */ /* 0x000ea400080010ff */
[----:B--2---:R-:W-:Y:S05]  /*9440*/  @!P0 BRA `(.L_x_174) ;  /* 0xfffffffc00f08947 */ /* 0x004fea000383ffff */
[----:B------:R-:W-:Y:S05]  /*9450*/  BRA `(.L_x_175) ;  /* 0xffffff9c00907947 */ /* 0x000fea000383ffff */
.L_x_57:
[----:B------:R-:W-:-:S07]  /*9460*/  MOV R0, UR5 ;  /* 0x0000000500007c02 */ /* 0x000fce0008000f00 */
.L_x_176:
[----:B-1----:R1:W2:Y:S02]  /*9470*/  SYNCS.PHASECHK.TRANS64.TRYWAIT P0, [R0+URZ], R3 ;  /* 0x00000003000075a7 */ /* 0x0022a400080011ff */
[----:B--2---:R-:W-:Y:S05]  /*9480*/  @!P0 NANOSLEEP.SYNCS 0x989680 ;  /* 0x009896800000895d */ /* 0x004fea0003900000 */
[----:B------:R-:W2:Y:S02]  /*9490*/  @!P0 SYNCS.PHASECHK.TRANS64 P0, [R0+URZ], R3 ;  /* 0x00000003000085a7 */ /* 0x000ea400080010ff */
[----:B--2---:R-:W-:Y:S05]  /*94a0*/  @!P0 BRA `(.L_x_176) ;  /* 0xfffffffc00f08947 */ /* 0x004fea000383ffff */
[----:B------:R-:W-:Y:S05]  /*94b0*/  BRA `(.L_x_177) ;  /* 0xffffff9c009c7947 */ /* 0x000fea000383ffff */
.L_x_58:
[----:B------:R-:W-:-:S07]  /*94c0*/  MOV R0, UR5 ;  /* 0x0000000500007c02 */ /* 0x000fce0008000f00 */
.L_x_178:
[----:B-1----:R1:W2:Y:S02]  /*94d0*/  SYNCS.PHASECHK.TRANS64.TRYWAIT P0, [R0+URZ], R3 ;  /* 0x00000003000075a7 */ /* 0x0022a400080011ff */
[----:B--2---:R-:W-:Y:S05]  /*94e0*/  @!P0 NANOSLEEP.SYNCS 0x989680 ;  /* 0x009896800000895d */ /* 0x004fea0003900000 */
[----:B------:R-:W2:Y:S02]  /*94f0*/  @!P0 SYNCS.PHASECHK.TRANS64 P0, [R0+URZ], R3 ;  /* 0x00000003000085a7 */ /* 0x000ea400080010ff */
[----:B--2---:R-:W-:Y:S05]  /*9500*/  @!P0 BRA `(.L_x_178) ;  /* 0xfffffffc00f08947 */ /* 0x004fea000383ffff */
[----:B------:R-:W-:Y:S05]  /*9510*/  BRA `(.L_x_179) ;  /* 0xffffff9c00a87947 */ /* 0x000fea000383ffff */
.L_x_59:
[----:B------:R-:W-:-:S07]  /*9520*/  MOV R0, UR5 ;  /* 0x0000000500007c02 */ /* 0x000fce0008000f00 */
.L_x_180:
[----:B-1----:R1:W2:Y:S02]  /*9530*/  SYNCS.PHASECHK.TRANS64.TRYWAIT P0, [R0+URZ], R3 ;  /* 0x00000003000075a7 */ /* 0x0022a400080011ff */
[----:B--2---:R-:W-:Y:S05]  /*9540*/  @!P0 NANOSLEEP.SYNCS 0x989680 ;  /* 0x009896800000895d */ /* 0x004fea0003900000 */
[----:B------:R-:W2:Y:S02]  /*9550*/  @!P0 SYNCS.PHASECHK.TRANS64 P0, [R0+URZ], R3 ;  /* 0x00000003000085a7 */ /* 0x000ea400080010ff */
[----:B--2---:R-:W-:Y:S05]  /*9560*/  @!P0 BRA `(.L_x_180) ;  /* 0xfffffffc00f08947 */ /* 0x004fea000383ffff */
[----:B------:R-:W-:Y:S05]  /*9570*/  BRA `(.L_x_181) ;  /* 0xffffff9c00b47947 */ /* 0x000fea000383ffff */
.L_x_60:
[----:B------:R-:W-:-:S07]  /*9580*/  MOV R0, UR5 ;  /* 0x0000000500007c02 */ /* 0x000fce0008000f00 */
.L_x_182:
[----:B-1----:R1:W2:Y:S02]  /*9590*/  SYNCS.PHASECHK.TRANS64.TRYWAIT P0, [R0+URZ], R3 ;  /* 0x00000003000075a7 */ /* 0x0022a400080011ff */
[----:B--2---:R-:W-:Y:S05]  /*95a0*/  @!P0 NANOSLEEP.SYNCS 0x989680 ;  /* 0x009896800000895d */ /* 0x004fea0003900000 */
[----:B------:R-:W2:Y:S02]  /*95b0*/  @!P0 SYNCS.PHASECHK.TRANS64 P0, [R0+URZ], R3 ;  /* 0x00000003000085a7 */ /* 0x000ea400080010ff */
[----:B--2---:R-:W-:Y:S05]  /*95c0*/  @!P0 BRA `(.L_x_182) ;  /* 0xfffffffc00f08947 */ /* 0x004fea000383ffff */
[----:B------:R-:W-:Y:S05]  /*95d0*/  BRA `(.L_x_183) ;  /* 0xffffff9c00c07947 */ /* 0x000fea000383ffff */
.L_x_61:
[----:B------:R-:W-:-:S07]  /*95e0*/  MOV R0, UR5 ;  /* 0x0000000500007c02 */ /* 0x000fce0008000f00 */
.L_x_184:
[----:B-1----:R1:W2:Y:S02]  /*95f0*/  SYNCS.PHASECHK.TRANS64.TRYWAIT P0, [R0+URZ], R3 ;  /* 0x00000003000075a7 */ /* 0x0022a400080011ff */
[----:B--2---:R-:W-:Y:S05]  /*9600*/  @!P0 NANOSLEEP.SYNCS 0x989680 ;  /* 0x009896800000895d */ /* 0x004fea0003900000 */
[----:B------:R-:W2:Y:S02]  /*9610*/  @!P0 SYNCS.PHASECHK.TRANS64 P0, [R0+URZ], R3 ;  /* 0x00000003000085a7 */ /* 0x000ea400080010ff */
[----:B--2---:R-:W-:Y:S05]  /*9620*/  @!P0 BRA `(.L_x_184) ;  /* 0xfffffffc00f08947 */ /* 0x004fea000383ffff */
[----:B------:R-:W-:Y:S05]  /*9630*/  BRA `(.L_x_185) ;  /* 0xffffff9c00cc7947 */ /* 0x000fea000383ffff */
.L_x_62:
[----:B------:R-:W-:-:S07]  /*9640*/  MOV R0, UR5 ;  /* 0x0000000500007c02 */ /* 0x000fce0008000f00 */
.L_x_186:
[----:B-1----:R1:W2:Y:S02]  /*9650*/  SYNCS.PHASECHK.TRANS64.TRYWAIT P0, [R0+URZ], R3 ;  /* 0x00000003000075a7 */ /* 0x0022a400080011ff */
[----:B--2---:R-:W-:Y:S05]  /*9660*/  @!P0 NANOSLEEP.SYNCS 0x989680 ;  /* 0x009896800000895d */ /* 0x004fea0003900000 */
[----:B------:R-:W2:Y:S02]  /*9670*/  @!P0 SYNCS.PHASECHK.TRANS64 P0, [R0+URZ], R3 ;  /* 0x00000003000085a7 */ /* 0x000ea400080010ff */
[----:B--2---:R-:W-:Y:S05]  /*9680*/  @!P0 BRA `(.L_x_186) ;  /* 0xfffffffc00f08947 */ /* 0x004fea000383ffff */
[----:B------:R-:W-:Y:S05]  /*9690*/  BRA `(.L_x_187) ;  /* 0xffffff9c00d87947 */ /* 0x000fea000383ffff */
.L_x_63:
[----:B------:R-:W-:-:S07]  /*96a0*/  MOV R0, UR5 ;  /* 0x0000000500007c02 */ /* 0x000fce0008000f00 */
.L_x_188:
[----:B-1----:R1:W2:Y:S02]  /*96b0*/  SYNCS.PHASECHK.TRANS64.TRYWAIT P0, [R0+URZ], R3 ;  /* 0x00000003000075a7 */ /* 0x0022a400080011ff */
[----:B--2---:R-:W-:Y:S05]  /*96c0*/  @!P0 NANOSLEEP.SYNCS 0x989680 ;  /* 0x009896800000895d */ /* 0x004fea0003900000 */
[----:B------:R-:W2:Y:S02]  /*96d0*/  @!P0 SYNCS.PHASECHK.TRANS64 P0, [R0+URZ], R3 ;  /* 0x00000003000085a7 */ /* 0x000ea400080010ff */
[----:B--2---:R-:W-:Y:S05]  /*96e0*/  @!P0 BRA `(.L_x_188) ;  /* 0xfffffffc00f08947 */ /* 0x004fea000383ffff */
[----:B------:R-:W-:Y:S05]  /*96f0*/  BRA `(.L_x_189) ;  /* 0xffffff9c00e47947 */ /* 0x000fea000383ffff */
.L_x_64:
[----:B------:R-:W-:-:S07]  /*9700*/  MOV R0, UR5 ;  /* 0x0000000500007c02 */ /* 0x000fce0008000f00 */
.L_x_190:
[----:B-1----:R1:W2:Y:S02]  /*9710*/  SYNCS.PHASECHK.TRANS64.TRYWAIT P0, [R0+URZ], R3 ;  /* 0x00000003000075a7 */ /* 0x0022a400080011ff */
[----:B--2---:R-:W-:Y:S05]  /*9720*/  @!P0 NANOSLEEP.SYNCS 0x989680 ;  /* 0x009896800000895d */ /* 0x004fea0003900000 */
[----:B------:R-:W2:Y:S02]  /*9730*/  @!P0 SYNCS.PHASECHK.TRANS64 P0, [R0+URZ], R3 ;  /* 0x00000003000085a7 */ /* 0x000ea400080010ff */
[----:B--2---:R-:W-:Y:S05]  /*9740*/  @!P0 BRA `(.L_x_190) ;  /* 0xfffffffc00f08947 */ /* 0x004fea000383ffff */
[----:B------:R-:W-:Y:S05]  /*9750*/  BRA `(.L_x_191) ;  /* 0xffffff9c00f07947 */ /* 0x000fea000383ffff */
.L_x_65:
[----:B------:R-:W-:-:S07]  /*9760*/  MOV R0, UR5 ;  /* 0x0000000500007c02 */ /* 0x000fce0008000f00 */
.L_x_192:
[----:B-1----:R1:W2:Y:S02]  /*9770*/  SYNCS.PHASECHK.TRANS64.TRYWAIT P0, [R0+URZ], R3 ;  /* 0x00000003000075a7 */ /* 0x0022a400080011ff */
[----:B--2---:R-:W-:Y:S05]  /*9780*/  @!P0 NANOSLEEP.SYNCS 0x989680 ;  /* 0x009896800000895d */ /* 0x004fea0003900000 */
[----:B------:R-:W2:Y:S02]  /*9790*/  @!P0 SYNCS.PHASECHK.TRANS64 P0, [R0+URZ], R3 ;  /* 0x00000003000085a7 */ /* 0x000ea400080010ff */
[----:B--2---:R-:W-:Y:S05]  /*97a0*/  @!P0 BRA `(.L_x_192) ;  /* 0xfffffffc00f08947 */ /* 0x004fea000383ffff */
[----:B------:R-:W-:Y:S05]  /*97b0*/  BRA `(.L_x_193) ;  /* 0xffffff9c00fc7947 */ /* 0x000fea000383ffff */
.L_x_66:
[----:B------:R-:W-:-:S07]  /*97c0*/  MOV R0, UR5 ;  /* 0x0000000500007c02 */ /* 0x000fce0008000f00 */
.L_x_194:
[----:B-1----:R1:W2:Y:S02]  /*97d0*/  SYNCS.PHASECHK.TRANS64.TRYWAIT P0, [R0+URZ], R3 ;  /* 0x00000003000075a7 */ /* 0x0022a400080011ff */
[----:B--2---:R-:W-:Y:S05]  /*97e0*/  @!P0 NANOSLEEP.SYNCS 0x989680 ;  /* 0x009896800000895d */ /* 0x004fea0003900000 */
[----:B------:R-:W2:Y:S02]  /*97f0*/  @!P0 SYNCS.PHASECHK.TRANS64 P0, [R0+URZ], R3 ;  /* 0x00000003000085a7 */ /* 0x000ea400080010ff */
[----:B--2---:R-:W-:Y:S05]  /*9800*/  @!P0 BRA `(.L_x_194) ;  /* 0xfffffffc00f08947 */ /* 0x004fea000383ffff */
[----:B------:R-:W-:Y:S05]  /*9810*/  BRA `(.L_x_195) ;  /* 0xffffffa000087947 */ /* 0x000fea000383ffff */
.L_x_67:
[----:B------:R-:W-:-:S07]  /*9820*/  MOV R0, UR5 ;  /* 0x0000000500007c02 */ /* 0x000fce0008000f00 */
.L_x_196:
[----:B-1----:R1:W2:Y:S02]  /*9830*/  SYNCS.PHASECHK.TRANS64.TRYWAIT P0, [R0+URZ], R3 ;  /* 0x00000003000075a7 */ /* 0x0022a400080011ff */
[----:B--2---:R-:W-:Y:S05]  /*9840*/  @!P0 NANOSLEEP.SYNCS 0x989680 ;  /* 0x009896800000895d */ /* 0x004fea0003900000 */
[----:B------:R-:W2:Y:S02]  /*9850*/  @!P0 SYNCS.PHASECHK.TRANS64 P0, [R0+URZ], R3 ;  /* 0x00000003000085a7 */ /* 0x000ea400080010ff */
[----:B--2---:R-:W-:Y:S05]  /*9860*/  @!P0 BRA `(.L_x_196) ;  /* 0xfffffffc00f08947 */ /* 0x004fea000383ffff */
[----:B------:R-:W-:Y:S05]  /*9870*/  BRA `(.L_x_197) ;  /* 0xffffffa000147947 */ /* 0x000fea000383ffff */
.L_x_68:
[----:B------:R-:W-:-:S07]  /*9880*/  MOV R0, UR5 ;  /* 0x0000000500007c02 */ /* 0x000fce0008000f00 */
.L_x_198:
[----:B-1----:R1:W2:Y:S02]  /*9890*/  SYNCS.PHASECHK.TRANS64.TRYWAIT P0, [R0+URZ], R3 ;  /* 0x00000003000075a7 */ /* 0x0022a400080011ff */
[----:B--2---:R-:W-:Y:S05]  /*98a0*/  @!P0 NANOSLEEP.SYNCS 0x989680 ;  /* 0x009896800000895d */ /* 0x004fea0003900000 */
[----:B------:R-:W2:Y:S02]  /*98b0*/  @!P0 SYNCS.PHASECHK.TRANS64 P0, [R0+URZ], R3 ;  /* 0x00000003000085a7 */ /* 0x000ea400080010ff */
[----:B--2---:R-:W-:Y:S05]  /*98c0*/  @!P0 BRA `(.L_x_198) ;  /* 0xfffffffc00f08947 */ /* 0x004fea000383ffff */
[----:B------:R-:W-:Y:S05]  /*98d0*/  BRA `(.L_x_199) ;  /* 0xffffffa000207947 */ /* 0x000fea000383ffff */
.L_x_71:
[----:B-1----:R1:W2:Y:S02]  /*98e0*/  SYNCS.PHASECHK.TRANS64.TRYWAIT P0, [R2+URZ+0x230], R4 ;  /* 0x00023004020075a7 */ /* 0x0022a400080011ff */
[----:B--2---:R-:W-:Y:S05]  /*98f0*/  @!P0 NANOSLEEP.SYNCS 0x989680 ;  /* 0x009896800000895d */ /* 0x004fea0003900000 */
[----:B------:R-:W2:Y:S02]  /*9900*/  @!P0 SYNCS.PHASECHK.TRANS64 P0, [R2+URZ+0x230], R4 ;  /* 0x00023004020085a7 */ /* 0x000ea400080010ff */
[----:B--2---:R-:W-:Y:S05]  /*9910*/  @!P0 BRA `(.L_x_71) ;  /* 0xfffffffc00f08947 */ /* 0x004fea000383ffff */
[----:B------:R-:W-:Y:S05]  /*9920*/  BRA `(.L_x_200) ;  /* 0xffffffa0007c7947 */ /* 0x000fea000383ffff */
.L_x_72:
[----:B------:R-:W-:-:S07]  /*9930*/  MOV R2, UR4 ;  /* 0x0000000400027c02 */ /* 0x000fce0008000f00 */
.L_x_201:
[----:B-1----:R1:W2:Y:S02]  /*9940*/  SYNCS.PHASECHK.TRANS64.TRYWAIT P0, [R2+URZ+0x1e0], R5 ;  /* 0x0001e005020075a7 */ /* 0x0022a400080011ff */
[----:B--2---:R-:W-:Y:S05]  /*9950*/  @!P0 NANOSLEEP.SYNCS 0x989680 ;  /* 0x009896800000895d */ /* 0x004fea0003900000 */
[----:B------:R-:W2:Y:S02]  /*9960*/  @!P0 SYNCS.PHASECHK.TRANS64 P0, [R2+URZ+0x1e0], R5 ;  /* 0x0001e005020085a7 */ /* 0x000ea400080010ff */
[----:B--2---:R-:W-:Y:S05]  /*9970*/  @!P0 BRA `(.L_x_201) ;  /* 0xfffffffc00f08947 */ /* 0x004fea000383ffff */
[----:B------:R-:W-:Y:S05]  /*9980*/  BRA `(.L_x_202) ;  /* 0xffffffa0008c7947 */ /* 0x000fea000383ffff */
.L_x_73:
[----:B-1----:R1:W2:Y:S02]  /*9990*/  SYNCS.PHASECHK.TRANS64.TRYWAIT P1, [R2+URZ+0x1d0], R4 ;  /* 0x0001d004020075a7 */ /* 0x0022a400080211ff */
[----:B--2---:R-:W-:Y:S05]  /*99a0*/  @!P1 NANOSLEEP.SYNCS 0x989680 ;  /* 0x009896800000995d */ /* 0x004fea0003900000 */
[----:B------:R-:W2:Y:S02]  /*99b0*/  @!P1 SYNCS.PHASECHK.TRANS64 P1, [R2+URZ+0x1d0], R4 ;  /* 0x0001d004020095a7 */ /* 0x000ea400080210ff */
[----:B--2---:R-:W-:Y:S05]  /*99c0*/  @!P1 BRA `(.L_x_73) ;  /* 0xfffffffc00f09947 */ /* 0x004fea000383ffff */
[----:B------:R-:W-:Y:S05]  /*99d0*/  BRA `(.L_x_203) ;  /* 0xffffffa000bc7947 */ /* 0x000fea000383ffff */
.L_x_76:
[----:B------:R-:W-:-:S07]  /*99e0*/  MOV R0, UR4 ;  /* 0x0000000400007c02 */ /* 0x000fce0008000f00 */
.L_x_204:
[----:B-1----:R1:W2:Y:S02]  /*99f0*/  SYNCS.PHASECHK.TRANS64.TRYWAIT P0, [R0+URZ+0x1e0], R2 ;  /* 0x0001e002000075a7 */ /* 0x0022a400080011ff */
[----:B--2---:R-:W-:Y:S05]  /*9a00*/  @!P0 NANOSLEEP.SYNCS 0x989680 ;  /* 0x009896800000895d */ /* 0x004fea0003900000 */
[----:B------:R-:W2:Y:S02]  /*9a10*/  @!P0 SYNCS.PHASECHK.TRANS64 P0, [R0+URZ+0x1e0], R2 ;  /* 0x0001e002000085a7 */ /* 0x000ea400080010ff */
[----:B--2---:R-:W-:Y:S05]  /*9a20*/  @!P0 BRA `(.L_x_204) ;  /* 0xfffffffc00f08947 */ /* 0x004fea000383ffff */
[----:B------:R-:W-:Y:S05]  /*9a30*/  BRA `(.L_x_75) ;  /* 0xffffffa400107947 */ /* 0x000fea000383ffff */
.L_x_85:
[----:B-1----:R-:W-:-:S04]  /*9a40*/  MOV R5, UR5 ;  /* 0x0000000500057c02 */ /* 0x002fc80008000f00 */
[----:B------:R1:W2:Y:S03]  /*9a50*/  SYNCS.PHASECHK.TRANS64.TRYWAIT P0, [R5+URZ+0x8], R6 ;  /* 0x00000806050075a7 */ /* 0x0002a600080011ff */
[----:B--2---:R-:W-:Y:S05]  /*9a60*/  @!P0 NANOSLEEP.SYNCS 0x989680 ;  /* 0x009896800000895d */ /* 0x004fea0003900000 */
[----:B------:R-:W2:Y:S02]  /*9a70*/  @!P0 SYNCS.PHASECHK.TRANS64 P0, [R5+URZ+0x8], R6 ;  /* 0x00000806050085a7 */ /* 0x000ea400080010ff */
[----:B--2---:R-:W-:Y:S05]  /*9a80*/  @!P0 BRA `(.L_x_85) ;  /* 0xfffffffc00ec8947 */ /* 0x004fea000383ffff */
[----:B------:R-:W-:Y:S05]  /*9a90*/  BRA `(.L_x_84) ;  /* 0xffffffa400c47947 */ /* 0x000fea000383ffff */
.L_x_87:
[----:B------:R-:W-:Y:S01]  /*9aa0*/  BSSY B0, `(.L_x_205) ;  /* 0x0000006000007945 */ /* 0x000fe20003800000 */
[----:B------:R-:W-:-:S07]  /*9ab0*/  MOV R15, 0xffffffff ;  /* 0xffffffff000f7802 */ /* 0x000fce0000000f00 */
[----:B-1---5:R-:W-:Y:S05]  /*9ac0*/  WARPSYNC.COLLECTIVE R15, `(.L_x_206) ;  /* 0x000000000f0c7348 */ /* 0x022fea0003c00000 */
[----:B------:R-:W-:Y:S02]  /*9ad0*/  ELECT P6, UR79, PT ;  /* 0x00000000004f782f */ /* 0x000fe400038c0000 */
[----:B------:R-:W-:Y:S01]  /*9ae0*/  MOV R14, UR79 ;  /* 0x0000004f000e7c02 */ /* 0x000fe20008000f00 */
[----:B-1---5:R-:W-:Y:S10]  /*9af0*/  ENDCOLLECTIVE ;  /* 0x000000000000791b */ /* 0x022ff40003800000 */
.L_x_206:
[----:B------:R-:W-:Y:S05]  /*9b00*/  BSYNC B0 ;  /* 0x0000000000007941 */ /* 0x000fea0003800000 */
.L_x_205:
[----:B------:R-:W-:Y:S05]  /*9b10*/  BRA `(.L_x_207) ;  /* 0xffffffa400f47947 */ /* 0x000fea000383ffff */
.L_x_89:
[----:B-1----:R-:W-:-:S04]  /*9b20*/  MOV R0, UR5 ;  /* 0x0000000500007c02 */ /* 0x002fc80008000f00 */
[----:B------:R1:W2:Y:S03]  /*9b30*/  SYNCS.PHASECHK.TRANS64.TRYWAIT P0, [R0+URZ+0x8], R4 ;  /* 0x00000804000075a7 */ /* 0x0002a600080011ff */
[----:B--2---:R-:W-:Y:S05]  /*9b40*/  @!P0 NANOSLEEP.SYNCS 0x989680 ;  /* 0x009896800000895d */ /* 0x004fea0003900000 */
[----:B------:R-:W2:Y:S02]  /*9b50*/  @!P0 SYNCS.PHASECHK.TRANS64 P0, [R0+URZ+0x8], R4 ;  /* 0x00000804000085a7 */ /* 0x000ea400080010ff */
[----:B--2---:R-:W-:Y:S05]  /*9b60*/  @!P0 BRA `(.L_x_89) ;  /* 0xfffffffc00ec8947 */ /* 0x004fea000383ffff */
[----:B------:R-:W-:Y:S05]  /*9b70*/  BRA `(.L_x_88) ;  /* 0xffffffa400f87947 */ /* 0x000fea000383ffff */
.L_x_90:
[----:B-1----:R1:W2:Y:S02]  /*9b80*/  SYNCS.PHASECHK.TRANS64.TRYWAIT P0, [R0+URZ+0x1d0], R4 ;  /* 0x0001d004000075a7 */ /* 0x0022a400080011ff */
[----:B--2---:R-:W-:Y:S05]  /*9b90*/  @!P0 NANOSLEEP.SYNCS 0x989680 ;  /* 0x009896800000895d */ /* 0x004fea0003900000 */
[----:B------:R-:W2:Y:S02]  /*9ba0*/  @!P0 SYNCS.PHASECHK.TRANS64 P0, [R0+URZ+0x1d0], R4 ;  /* 0x0001d004000085a7 */ /* 0x000ea400080010ff */
[----:B--2---:R-:W-:Y:S05]  /*9bb0*/  @!P0 BRA `(.L_x_90) ;  /* 0xfffffffc00f08947 */ /* 0x004fea000383ffff */
[----:B------:R-:W-:Y:S05]  /*9bc0*/  BRA `(.L_x_208) ;  /* 0xffffffa800d47947 */ /* 0x000fea000383ffff */
.L_x_92:
[----:B------:R-:W-:-:S07]  /*9bd0*/  MOV R0, UR23 ;  /* 0x0000001700007c02 */ /* 0x000fce0008000f00 */
.L_x_209:
[----:B-1----:R1:W2:Y:S02]  /*9be0*/  SYNCS.PHASECHK.TRANS64.TRYWAIT P0, [R0+URZ+0x210], R4 ;  /* 0x00021004000075a7 */ /* 0x0022a400080011ff */
[----:B--2---:R-:W-:Y:S05]  /*9bf0*/  @!P0 NANOSLEEP.SYNCS 0x989680 ;  /* 0x009896800000895d */ /* 0x004fea0003900000 */
[----:B------:R-:W2:Y:S02]  /*9c00*/  @!P0 SYNCS.PHASECHK.TRANS64 P0, [R0+URZ+0x210], R4 ;  /* 0x00021004000085a7 */ /* 0x000ea400080010ff */
[----:B--2---:R-:W-:Y:S05]  /*9c10*/  @!P0 BRA `(.L_x_209) ;  /* 0xfffffffc00f08947 */ /* 0x004fea000383ffff */
[----:B------:R-:W-:Y:S05]  /*9c20*/  BRA `(.L_x_210) ;  /* 0xffffffac00207947 */ /* 0x000fea000383ffff */
.L_x_95:
[----:B------:R-:W-:Y:S07]  /*9c30*/  MOV R0, UR5 ;  /* 0x0000000500007c02 */ /* 0x000fee0008000f00 */
.L_x_211:
[----:B-1----:R1:W2:Y:S02]  /*9c40*/  SYNCS.PHASECHK.TRANS64.TRYWAIT P0, [R0+URZ], R4 ;  /* 0x00000004000075a7 */ /* 0x0022a400080011ff */
[----:B--2---:R-:W-:Y:S05]  /*9c50*/  @!P0 NANOSLEEP.SYNCS 0x989680 ;  /* 0x009896800000895d */ /* 0x004fea0003900000 */
[----:B------:R-:W2:Y:S02]  /*9c60*/  @!P0 SYNCS.PHASECHK.TRANS64 P0, [R0+URZ], R4 ;  /* 0x00000004000085a7 */ /* 0x000ea400080010ff */
[----:B--2---:R-:W-:Y:S05]  /*9c70*/  @!P0 BRA `(.L_x_211) ;  /* 0xfffffffc00f08947 */ /* 0x004fea000383ffff */
[----:B------:R-:W-:Y:S05]  /*9c80*/  BRA `(.L_x_94) ;  /* 0xffffffac00347947 */ /* 0x000fea000383ffff */
.L_x_99:
[----:B-1----:R-:W-:-:S07]  /*9c90*/  MOV R0, UR4 ;  /* 0x0000000400007c02 */ /* 0x002fce0008000f00 */
.L_x_212:
[----:B-1----:R1:W2:Y:S02]  /*9ca0*/  SYNCS.PHASECHK.TRANS64.TRYWAIT P0, [R0+URZ], R2 ;  /* 0x00000002000075a7 */ /* 0x0022a400080011ff */
[----:B--2---:R-:W-:Y:S05]  /*9cb0*/  @!P0 NANOSLEEP.SYNCS 0x989680 ;  /* 0x009896800000895d */ /* 0x004fea0003900000 */
[----:B------:R-:W2:Y:S02]  /*9cc0*/  @!P0 SYNCS.PHASECHK.TRANS64 P0, [R0+URZ], R2 ;  /* 0x00000002000085a7 */ /* 0x000ea400080010ff */
[----:B--2---:R-:W-:Y:S05]  /*9cd0*/  @!P0 BRA `(.L_x_212) ;  /* 0xfffffffc00f08947 */ /* 0x004fea000383ffff */
[----:B------:R-:W-:Y:S05]  /*9ce0*/  BRA `(.L_x_213) ;  /* 0xffffffb000007947 */ /* 0x000fea000383ffff */
.L_x_100:
[----:B------:R-:W-:-:S07]  /*9cf0*/  MOV R0, UR5 ;  /* 0x0000000500007c02 */ /* 0x000fce0008000f00 */
.L_x_214:
[----:B-1----:R1:W2:Y:S02]  /*9d00*/  SYNCS.PHASECHK.TRANS64.TRYWAIT P0, [R0+URZ], R3 ;  /* 0x00000003000075a7 */ /* 0x0022a400080011ff */
[----:B--2---:R-:W-:Y:S05]  /*9d10*/  @!P0 NANOSLEEP.SYNCS 0x989680 ;  /* 0x009896800000895d */ /* 0x004fea0003900000 */
[----:B------:R-:W2:Y:S02]  /*9d20*/  @!P0 SYNCS.PHASECHK.TRANS64 P0, [R0+URZ], R3 ;  /* 0x00000003000085a7 */ /* 0x000ea400080010ff */
[----:B--2---:R-:W-:Y:S05]  /*9d30*/  @!P0 BRA `(.L_x_214) ;  /* 0xfffffffc00f08947 */ /* 0x004fea000383ffff */
[----:B------:R-:W-:Y:S05]  /*9d40*/  BRA `(.L_x_215) ;  /* 0xffffffb0000c7947 */ /* 0x000fea000383ffff */
.L_x_101:
[----:B------:R-:W-:-:S07]  /*9d50*/  MOV R0, UR5 ;  /* 0x0000000500007c02 */ /* 0x000fce0008000f00 */
.L_x_216:
[----:B-1----:R1:W2:Y:S02]  /*9d60*/  SYNCS.PHASECHK.TRANS64.TRYWAIT P0, [R0+URZ], R3 ;  /* 0x00000003000075a7 */ /* 0x0022a400080011ff */
[----:B--2---:R-:W-:Y:S05]  /*9d70*/  @!P0 NANOSLEEP.SYNCS 0x989680 ;  /* 0x009896800000895d */ /* 0x004fea0003900000 */
[----:B------:R-:W2:Y:S02]  /*9d80*/  @!P0 SYNCS.PHASECHK.TRANS64 P0, [R0+URZ], R3 ;  /* 0x00000003000085a7 */ /* 0x000ea400080010ff */
[----:B--2---:R-:W-:Y:S05]  /*9d90*/  @!P0 BRA `(.L_x_216) ;  /* 0xfffffffc00f08947 */ /* 0x004fea000383ffff */
[----:B------:R-:W-:Y:S05]  /*9da0*/  BRA `(.L_x_217) ;  /* 0xffffffb000187947 */ /* 0x000fea000383ffff */
.L_x_104:
[----:B------:R-:W-:-:S07]  /*9db0*/  MOV R0, UR17 ;  /* 0x0000001100007c02 */ /* 0x000fce0008000f00 */
.L_x_218:
[----:B-1----:R1:W2:Y:S02]  /*9dc0*/  SYNCS.PHASECHK.TRANS64.TRYWAIT P1, [R0+URZ+0x250], R2 ;  /* 0x00025002000075a7 */ /* 0x0022a400080211ff */
[----:B--2---:R-:W-:Y:S05]  /*9dd0*/  @!P1 NANOSLEEP.SYNCS 0x989680 ;  /* 0x009896800000995d */ /* 0x004fea0003900000 */
[----:B------:R-:W2:Y:S02]  /*9de0*/  @!P1 SYNCS.PHASECHK.TRANS64 P1, [R0+URZ+0x250], R2 ;  /* 0x00025002000095a7 */ /* 0x000ea400080210ff */
[----:B--2---:R-:W-:Y:S05]  /*9df0*/  @!P1 BRA `(.L_x_218) ;  /* 0xfffffffc00f09947 */ /* 0x004fea000383ffff */
[----:B------:R-:W-:Y:S05]  /*9e00*/  BRA `(.L_x_219) ;  /* 0xffffffb000647947 */ /* 0x000fea000383ffff */
.L_x_109:
[----:B--2---:R2:W3:Y:S02]  /*9e10*/  SYNCS.PHASECHK.TRANS64.TRYWAIT P0, [R12+URZ+0x1d0], R0 ;  /* 0x0001d0000c0075a7 */ /* 0x0044e400080011ff */
[----:B---3--:R-:W-:Y:S05]  /*9e20*/  @!P0 NANOSLEEP.SYNCS 0x989680 ;  /* 0x009896800000895d */ /* 0x008fea0003900000 */
[----:B------:R-:W3:Y:S02]  /*9e30*/  @!P0 SYNCS.PHASECHK.TRANS64 P0, [R12+URZ+0x1d0], R0 ;  /* 0x0001d0000c0085a7 */ /* 0x000ee400080010ff */
[----:B---3--:R-:W-:Y:S05]  /*9e40*/  @!P0 BRA `(.L_x_109) ;  /* 0xfffffffc00f08947 */ /* 0x008fea000383ffff */
[----:B------:R-:W-:Y:S05]  /*9e50*/  BRA `(.L_x_220) ;  /* 0xffffffb400847947 */ /* 0x000fea000383ffff */
.L_x_112:
[----:B-1----:R-:W-:Y:S07]  /*9e60*/  MOV R0, UR21 ;  /* 0x0000001500007c02 */ /* 0x002fee0008000f00 */
.L_x_221:
[----:B-1----:R1:W2:Y:S02]  /*9e70*/  SYNCS.PHASECHK.TRANS64.TRYWAIT P2, [R0+URZ+0x1c8], R6 ;  /* 0x0001c806000075a7 */ /* 0x0022a400080411ff */
[----:B--2---:R-:W-:Y:S05]  /*9e80*/  @!P2 NANOSLEEP.SYNCS 0x989680 ;  /* 0x009896800000a95d */ /* 0x004fea0003900000 */
[----:B------:R-:W2:Y:S02]  /*9e90*/  @!P2 SYNCS.PHASECHK.TRANS64 P2, [R0+URZ+0x1c8], R6 ;  /* 0x0001c8060000a5a7 */ /* 0x000ea400080410ff */
[----:B--2---:R-:W-:Y:S05]  /*9ea0*/  @!P2 BRA `(.L_x_221) ;  /* 0xfffffffc00f0a947 */ /* 0x004fea000383ffff */
[----:B------:R-:W-:Y:S05]  /*9eb0*/  BRA `(.L_x_111) ;  /* 0xffffffb800ec7947 */ /* 0x000fea000383ffff */
.L_x_115:
[----:B------:R-:W-:Y:S07]  /*9ec0*/  MOV R0, UR21 ;  /* 0x0000001500007c02 */ /* 0x000fee0008000f00 */
.L_x_222:
[----:B-1----:R1:W2:Y:S02]  /*9ed0*/  SYNCS.PHASECHK.TRANS64.TRYWAIT P0, [R0+URZ+0x1b0], R9 ;  /* 0x0001b009000075a7 */ /* 0x0022a400080011ff */
[----:B--2---:R-:W-:Y:S05]  /*9ee0*/  @!P0 NANOSLEEP.SYNCS 0x989680 ;  /* 0x009896800000895d */ /* 0x004fea0003900000 */
[----:B------:R-:W2:Y:S02]  /*9ef0*/  @!P0 SYNCS.PHASECHK.TRANS64 P0, [R0+URZ+0x1b0], R9 ;  /* 0x0001b009000085a7 */ /* 0x000ea400080010ff */
[----:B--2---:R-:W-:Y:S05]  /*9f00*/  @!P0 BRA `(.L_x_222) ;  /* 0xfffffffc00f08947 */ /* 0x004fea000383ffff */
[----:B------:R-:W-:Y:S05]  /*9f10*/  BRA `(.L_x_223) ;  /* 0xffffffbc00487947 */ /* 0x000fea000383ffff */
.L_x_116:
[----:B------:R-:W-:Y:S07]  /*9f20*/  MOV R0, UR21 ;  /* 0x0000001500007c02 */ /* 0x000fee0008000f00 */
.L_x_224:
[----:B-1----:R1:W2:Y:S02]  /*9f30*/  SYNCS.PHASECHK.TRANS64.TRYWAIT P0, [R0+URZ+0x1b8], R9 ;  /* 0x0001b809000075a7 */ /* 0x0022a400080011ff */
[----:B--2---:R-:W-:Y:S05]  /*9f40*/  @!P0 NANOSLEEP.SYNCS 0x989680 ;  /* 0x009896800000895d */ /* 0x004fea0003900000 */
[----:B------:R-:W2:Y:S02]  /*9f50*/  @!P0 SYNCS.PHASECHK.TRANS64 P0, [R0+URZ+0x1b8], R9 ;  /* 0x0001b809000085a7 */ /* 0x000ea400080010ff */
[----:B--2---:R-:W-:Y:S05]  /*9f60*/  @!P0 BRA `(.L_x_224) ;  /* 0xfffffffc00f08947 */ /* 0x004fea000383ffff */
[----:B------:R-:W-:Y:S05]  /*9f70*/  BRA `(.L_x_225) ;  /* 0xffffffbc00a07947 */ /* 0x000fea000383ffff */
.L_x_118:
[----:B------:R-:W-:-:S07]  /*9f80*/  MOV R0, UR21 ;  /* 0x0000001500007c02 */ /* 0x000fce0008000f00 */
.L_x_226:
[----:B-1----:R1:W3:Y:S02]  /*9f90*/  SYNCS.PHASECHK.TRANS64.TRYWAIT P0, [R0+URZ+0x1b0], R2 ;  /* 0x0001b002000075a7 */ /* 0x0022e400080011ff */
[----:B---3--:R-:W-:Y:S05]  /*9fa0*/  @!P0 NANOSLEEP.SYNCS 0x989680 ;  /* 0x009896800000895d */ /* 0x008fea0003900000 */
[----:B------:R-:W3:Y:S02]  /*9fb0*/  @!P0 SYNCS.PHASECHK.TRANS64 P0, [R0+URZ+0x1b0], R2 ;  /* 0x0001b002000085a7 */ /* 0x000ee400080010ff */
[----:B---3--:R-:W-:Y:S05]  /*9fc0*/  @!P0 BRA `(.L_x_226) ;  /* 0xfffffffc00f08947 */ /* 0x008fea000383ffff */
[----:B------:R-:W-:Y:S05]  /*9fd0*/  BRA `(.L_x_227) ;  /* 0xffffffc0002c7947 */ /* 0x000fea000383ffff */
.L_x_120:
[----:B-1----:R1:W2:Y:S02]  /*9fe0*/  SYNCS.PHASECHK.TRANS64.TRYWAIT P0, [R3+URZ+0x1d0], R0 ;  /* 0x0001d000030075a7 */ /* 0x0022a400080011ff */
[----:B--2---:R-:W-:Y:S05]  /*9ff0*/  @!P0 NANOSLEEP.SYNCS 0x989680 ;  /* 0x009896800000895d */ /* 0x004fea0003900000 */
[----:B------:R-:W2:Y:S02]  /*a000*/  @!P0 SYNCS.PHASECHK.TRANS64 P0, [R3+URZ+0x1d0], R0 ;  /* 0x0001d000030085a7 */ /* 0x000ea400080010ff */
[----:B--2---:R-:W-:Y:S05]  /*a010*/  @!P0 BRA `(.L_x_120) ;  /* 0xfffffffc00f08947 */ /* 0x004fea000383ffff */
[----:B------:R-:W-:Y:S05]  /*a020*/  BRA `(.L_x_228) ;  /* 0xffffffc000e87947 */ /* 0x000fea000383ffff */
.L_x_131:
[----:B-1----:R1:W2:Y:S02]  /*a030*/  SYNCS.PHASECHK.TRANS64.TRYWAIT P1, [R4+URZ+0x1a0], R0 ;  /* 0x0001a000040075a7 */ /* 0x0022a400080211ff */
[----:B--2---:R-:W-:Y:S05]  /*a040*/  @!P1 NANOSLEEP.SYNCS 0x989680 ;  /* 0x009896800000995d */ /* 0x004fea0003900000 */
[----:B------:R-:W2:Y:S02]  /*a050*/  @!P1 SYNCS.PHASECHK.TRANS64 P1, [R4+URZ+0x1a0], R0 ;  /* 0x0001a000040095a7 */ /* 0x000ea400080210ff */
[----:B--2---:R-:W-:Y:S05]  /*a060*/  @!P1 BRA `(.L_x_131) ;  /* 0xfffffffc00f09947 */ /* 0x004fea000383ffff */
[----:B------:R-:W-:Y:S05]  /*a070*/  BRA `(.L_x_130) ;  /* 0xffffffd000507947 */ /* 0x000fea000383ffff */
.L_x_133:
[----:B-1----:R1:W2:Y:S02]  /*a080*/  SYNCS.PHASECHK.TRANS64.TRYWAIT P0, [R80+URZ+0x1f0], R5 ;  /* 0x0001f005500075a7 */ /* 0x0022a400080011ff */
[----:B--2---:R-:W-:Y:S05]  /*a090*/  @!P0 NANOSLEEP.SYNCS 0x989680 ;  /* 0x009896800000895d */ /* 0x004fea0003900000 */
[----:B------:R-:W2:Y:S02]  /*a0a0*/  @!P0 SYNCS.PHASECHK.TRANS64 P0, [R80+URZ+0x1f0], R5 ;  /* 0x0001f005500085a7 */ /* 0x000ea400080010ff */
[----:B--2---:R-:W-:Y:S05]  /*a0b0*/  @!P0 BRA `(.L_x_133) ;  /* 0xfffffffc00f08947 */ /* 0x004fea000383ffff */
[----:B------:R-:W-:Y:S05]  /*a0c0*/  BRA `(.L_x_132) ;  /* 0xffffffd000a47947 */ /* 0x000fea000383ffff */
.L_x_141:
[----:B--2---:R2:W3:Y:S02]  /*a0d0*/  SYNCS.PHASECHK.TRANS64.TRYWAIT P0, [R3+URZ+0x1a0], R0 ;  /* 0x0001a000030075a7 */ /* 0x0044e400080011ff */
[----:B---3--:R-:W-:Y:S05]  /*a0e0*/  @!P0 NANOSLEEP.SYNCS 0x989680 ;  /* 0x009896800000895d */ /* 0x008fea0003900000 */
[----:B------:R-:W3:Y:S02]  /*a0f0*/  @!P0 SYNCS.PHASECHK.TRANS64 P0, [R3+URZ+0x1a0], R0 ;  /* 0x0001a000030085a7 */ /* 0x000ee400080010ff */
[----:B---3--:R-:W-:Y:S05]  /*a100*/  @!P0 BRA `(.L_x_141) ;  /* 0xfffffffc00f08947 */ /* 0x008fea000383ffff */
[----:B------:R-:W-:Y:S05]  /*a110*/  BRA `(.L_x_140) ;  /* 0xffffffdc00b07947 */ /* 0x000fea000383ffff */
        .weak           $__internal_0_$__cuda_sm10x_tcgen05_guardrail_trap_col_being_dealloced_not_returned_by_alloc
        .type           $__internal_0_$__cuda_sm10x_tcgen05_guardrail_trap_col_being_dealloced_not_returned_by_alloc,@function
        .size           $__internal_0_$__cuda_sm10x_tcgen05_guardrail_trap_col_being_dealloced_not_returned_by_alloc,($__internal_1_$__cuda_sm10x_tcgen05_guardrail_trap_phase_invalid_during_alloc - $__internal_0_$__cuda_sm10x_tcgen05_guardrail_trap_col_being_dealloced_not_returned_by_alloc)
$__internal_0_$__cuda_sm10x_tcgen05_guardrail_trap_col_being_dealloced_not_returned_by_alloc:
[----:B------:R-:W-:Y:S05]  /*a120*/  BPT.TRAP 0x1 ;  /* 0x000000040000795c */ /* 0x000fea0000300000 */
[----:B------:R-:W-:-:S04]  /*a130*/  HFMA2 R3, -RZ, RZ, 0, 0 ;  /* 0x00000000ff037431 */ /* 0x000fc800000001ff */
[----:B------:R-:W-:Y:S05]  /*a140*/  RET.REL.NODEC R2 `(_ZN7cutlass13device_kernelINS_4gemm6kernel13GemmUniversalIN4cute5tupleIJiiiiEEENS1_10collective13CollectiveMmaINS1_35MainloopSm100TmaUmmaWarpSpecializedILi26ELi2ELi4ENS5_IJNS4_1CILi2EEESB_NSA_ILi1EEEEEEEENS5_IJNSA_ILi128EEESF_NSA_ILi64EEEEEEaNS5_IJlSC_lEEEaSI_NS4_8TiledMMAINS4_8MMA_AtomIJNS4_21SM100_MMA_S8_2x1SM_SSIaaiLi128ELi128ELNS4_4UMMA5MajorE0ELSN_0ELNSM_8SaturateE0EEEEEENS4_6LayoutINS5_IJSC_SC_SC_EEENS5_IJNSA_ILi0EEEST_ST_EEEEENS5_IJNS4_10UnderscoreESW_SW_EEEEENS4_28SM100_TMA_2SM_LOAD_MULTICASTENS4_14ComposedLayoutINS4_7SwizzleILi2ELi4ELi3EEENS4_18smem_ptr_flag_bitsILi8EEENSR_INS5_IJNSA_ILi8EEESG_EEENS5_IJSG_SC_EEEEEEEvNS4_8identityENS4_18SM100_TMA_2SM_LOADES19_vS1A_EENS_8epilogue10collective18CollectiveEpilogueINS1D_23Sm100TmaWarpSpecializedILi2ELi2ELi32ELb0ELb0EEEJNS5_IJSG_SF_SG_EEENS5_IJNSR_ISG_SC_EENSR_INS5_IJNSA_ILi32EEESB_EEENS5_IJSC_SG_EEEEEEEEaSI_aSI_NS1D_6fusion15FusionCallbacksIS1H_NS1P_17LinearCombinationIaiaiLNS_15FloatRoundStyleE2EEES1I_S1O_JEEENS4_5SM1004TMEM4LOAD26SM100_TMEM_LOAD_32dp32b32xENS4_13SM90_TMA_LOADENS10_INS11_ILi1ELi4ELi3EEES14_NSR_INS5_IJS15_S1K_EEENS5_IJS1K_SC_EEEEEEENS4_39AutoVectorizingCopyWithAssumedAlignmentILi128EEENS4_14SM90_TMA_STOREES24_S26_S26_EEEvvEEEEvNT_6ParamsE) ;  /* 0xffffff5c02ac7950 */ /* 0x000fea0003c3ffff */
        .weak           $__internal_1_$__cuda_sm10x_tcgen05_guardrail_trap_phase_invalid_during_alloc
        .type           $__internal_1_$__cuda_sm10x_tcgen05_guardrail_trap_phase_invalid_during_alloc,@function
        .size           $__internal_1_$__cuda_sm10x_tcgen05_guardrail_trap_phase_invalid_during_alloc,($__internal_2_$__cuda_sm10x_tcgen05_guardrail_trap_unallocated_columns_being_dealloced - $__internal_1_$__cuda_sm10x_tcgen05_guardrail_trap_phase_invalid_during_alloc)
$__internal_1_$__cuda_sm10x_tcgen05_guardrail_trap_phase_invalid_during_alloc:
[----:B------:R-:W-:Y:S05]  /*a150*/  BPT.TRAP 0x1 ;  /* 0x000000040000795c */ /* 0x000fea0000300000 */
[----:B------:R-:W-:-:S04]  /*a160*/  MOV R5, 0x0 ;  /* 0x0000000000057802 */ /* 0x000fc80000000f00 */
[----:B------:R-:W-:Y:S05]  /*a170*/  RET.REL.NODEC R4 `(_ZN7cutlass13device_kernelINS_4gemm6kernel13GemmUniversalIN4cute5tupleIJiiiiEEENS1_10collective13CollectiveMmaINS1_35MainloopSm100TmaUmmaWarpSpecializedILi26ELi2ELi4ENS5_IJNS4_1CILi2EEESB_NSA_ILi1EEEEEEEENS5_IJNSA_ILi128EEESF_NSA_ILi64EEEEEEaNS5_IJlSC_lEEEaSI_NS4_8TiledMMAINS4_8MMA_AtomIJNS4_21SM100_MMA_S8_2x1SM_SSIaaiLi128ELi128ELNS4_4UMMA5MajorE0ELSN_0ELNSM_8SaturateE0EEEEEENS4_6LayoutINS5_IJSC_SC_SC_EEENS5_IJNSA_ILi0EEEST_ST_EEEEENS5_IJNS4_10UnderscoreESW_SW_EEEEENS4_28SM100_TMA_2SM_LOAD_MULTICASTENS4_14ComposedLayoutINS4_7SwizzleILi2ELi4ELi3EEENS4_18smem_ptr_flag_bitsILi8EEENSR_INS5_IJNSA_ILi8EEESG_EEENS5_IJSG_SC_EEEEEEEvNS4_8identityENS4_18SM100_TMA_2SM_LOADES19_vS1A_EENS_8epilogue10collective18CollectiveEpilogueINS1D_23Sm100TmaWarpSpecializedILi2ELi2ELi32ELb0ELb0EEEJNS5_IJSG_SF_SG_EEENS5_IJNSR_ISG_SC_EENSR_INS5_IJNSA_ILi32EEESB_EEENS5_IJSC_SG_EEEEEEEEaSI_aSI_NS1D_6fusion15FusionCallbacksIS1H_NS1P_17LinearCombinationIaiaiLNS_15FloatRoundStyleE2EEES1I_S1O_JEEENS4_5SM1004TMEM4LOAD26SM100_TMEM_LOAD_32dp32b32xENS4_13SM90_TMA_LOADENS10_INS11_ILi1ELi4ELi3EEES14_NSR_INS5_IJS15_S1K_EEENS5_IJS1K_SC_EEEEEEENS4_39AutoVectorizingCopyWithAssumedAlignmentILi128EEENS4_14SM90_TMA_STOREES24_S26_S26_EEEvvEEEEvNT_6ParamsE) ;  /* 0xffffff5c04a07950 */ /* 0x000fea0003c3ffff */
        .weak           $__internal_2_$__cuda_sm10x_tcgen05_guardrail_trap_unallocated_columns_being_dealloced
        .type           $__internal_2_$__cuda_sm10x_tcgen05_guardrail_trap_unallocated_columns_being_dealloced,@function
        .size           $__internal_2_$__cuda_sm10x_tcgen05_guardrail_trap_unallocated_columns_being_dealloced,(.L_x_230 - $__internal_2_$__cuda_sm10x_tcgen05_guardrail_trap_unallocated_columns_being_dealloced)
$__internal_2_$__cuda_sm10x_tcgen05_guardrail_trap_unallocated_columns_being_dealloced:
[----:B------:R-:W-:Y:S05]  /*a180*/  BPT.TRAP 0x1 ;  /* 0x000000040000795c */ /* 0x000fea0000300000 */
[----:B------:R-:W-:-:S04]  /*a190*/  HFMA2 R3, -RZ, RZ, 0, 0 ;  /* 0x00000000ff037431 */ /* 0x000fc800000001ff */
[----:B------:R-:W-:Y:S05]  /*a1a0*/  RET.REL.NODEC R2 `(_ZN7cutlass13device_kernelINS_4gemm6kernel13GemmUniversalIN4cute5tupleIJiiiiEEENS1_10collective13CollectiveMmaINS1_35MainloopSm100TmaUmmaWarpSpecializedILi26ELi2ELi4ENS5_IJNS4_1CILi2EEESB_NSA_ILi1EEEEEEEENS5_IJNSA_ILi128EEESF_NSA_ILi64EEEEEEaNS5_IJlSC_lEEEaSI_NS4_8TiledMMAINS4_8MMA_AtomIJNS4_21SM100_MMA_S8_2x1SM_SSIaaiLi128ELi128ELNS4_4UMMA5MajorE0ELSN_0ELNSM_8SaturateE0EEEEEENS4_6LayoutINS5_IJSC_SC_SC_EEENS5_IJNSA_ILi0EEEST_ST_EEEEENS5_IJNS4_10UnderscoreESW_SW_EEEEENS4_28SM100_TMA_2SM_LOAD_MULTICASTENS4_14ComposedLayoutINS4_7SwizzleILi2ELi4ELi3EEENS4_18smem_ptr_flag_bitsILi8EEENSR_INS5_IJNSA_ILi8EEESG_EEENS5_IJSG_SC_EEEEEEEvNS4_8identityENS4_18SM100_TMA_2SM_LOADES19_vS1A_EENS_8epilogue10collective18CollectiveEpilogueINS1D_23Sm100TmaWarpSpecializedILi2ELi2ELi32ELb0ELb0EEEJNS5_IJSG_SF_SG_EEENS5_IJNSR_ISG_SC_EENSR_INS5_IJNSA_ILi32EEESB_EEENS5_IJSC_SG_EEEEEEEEaSI_aSI_NS1D_6fusion15FusionCallbacksIS1H_NS1P_17LinearCombinationIaiaiLNS_15FloatRoundStyleE2EEES1I_S1O_JEEENS4_5SM1004TMEM4LOAD26SM100_TMEM_LOAD_32dp32b32xENS4_13SM90_TMA_LOADENS10_INS11_ILi1ELi4ELi3EEES14_NSR_INS5_IJS15_S1K_EEENS5_IJS1K_SC_EEEEEEENS4_39AutoVectorizingCopyWithAssumedAlignmentILi128EEENS4_14SM90_TMA_STOREES24_S26_S26_EEEvvEEEEvNT_6ParamsE) ;  /* 0xffffff5c02947950 */ /* 0x000fea0003c3ffff */
.L_x_229:
[----:B------:R-:W-:-:S00]  /*a1b0*/  BRA `(.L_x_229) ;  /* 0xfffffffc00fc7947 */ /* 0x000fc0000383ffff */
[----:B------:R-:W-:-:S00]  /*a1c0*/  NOP ;  /* 0x0000000000007918 */ /* 0x000fc00000000000 */
        /* <DEDUP_REMOVED lines=11> */
.L_x_230:


//--------------------- .nv.global.init           --------------------------
	.section	.nv.global.init,"aw",@progbits
.nv.global.init:
	.type		$str$27,@object
	.size		$str$27,($str$28 - $str$27)
$str$27:
        /*0000*/ 	.byte	0x28, 0x61, 0x64, 0x64, 0x72, 0x65, 0x73, 0x73, 0x20, 0x26, 0x20, 0x6d, 0x61, 0x73, 0x6b, 0x29
        /*0010*/ 	.byte	0x20, 0x3d, 0x3d, 0x20, 0x30, 0x00
	.type		$str$28,@object
	.size		$str$28,($str$26 - $str$28)
$str$28:
        /*0016*/ 	.byte	0x2f, 0x74, 0x6d, 0x70, 0x2f, 0x63, 0x75, 0x74, 0x6c, 0x61, 0x73, 0x73, 0x5f, 0x73, 0x77, 0x65
        /*0026*/ 	.byte	0x65, 0x70, 0x5f, 0x73, 0x72, 0x63, 0x2f, 0x69, 0x6e, 0x63, 0x6c, 0x75, 0x64, 0x65, 0x2f, 0x63
        /*0036*/ 	.byte	0x75, 0x74, 0x65, 0x2f, 0x70, 0x6f, 0x69, 0x6e, 0x74, 0x65, 0x72, 0x5f, 0x66, 0x6c, 0x61, 0x67
        /*0046*/ 	.byte	0x67, 0x65, 0x64, 0x2e, 0x68, 0x70, 0x70, 0x00
	.type		$str$26,@object
	.size		$str$26,($str$25 - $str$26)
$str$26:
        /*004e*/ 	.byte	0x2f, 0x74, 0x6d, 0x70, 0x2f, 0x63, 0x75, 0x74, 0x6c, 0x61, 0x73, 0x73, 0x5f, 0x73, 0x77, 0x65
        /*005e*/ 	.byte	0x65, 0x70, 0x5f, 0x73, 0x72, 0x63, 0x2f, 0x69, 0x6e, 0x63, 0x6c, 0x75, 0x64, 0x65, 0x2f, 0x63
        /*006e*/ 	.byte	0x75, 0x74, 0x65, 0x2f, 0x61, 0x74, 0x6f, 0x6d, 0x2f, 0x63, 0x6f, 0x70, 0x79, 0x5f, 0x74, 0x72
        /*007e*/ 	.byte	0x61, 0x69, 0x74, 0x73, 0x5f, 0x73, 0x6d, 0x31, 0x30, 0x30, 0x2e, 0x68, 0x70, 0x70, 0x00
	.type		$str$25,@object
	.size		$str$25,(__unnamed_1 - $str$25)
$str$25:
        /*008d*/ 	.byte	0x28, 0x28, 0x75, 0x69, 0x6e, 0x74, 0x33, 0x32, 0x5f, 0x74, 0x28, 0x74, 0x68, 0x72, 0x65, 0x61
        /*009d*/ 	.byte	0x64, 0x49, 0x64, 0x78, 0x2e, 0x78, 0x29, 0x20, 0x2f, 0x20, 0x33, 0x32, 0x29, 0x20, 0x25, 0x20
        /*00ad*/ 	.byte	0x34, 0x29, 0x20, 0x3d, 0x3d, 0x20, 0x28, 0x28, 0x28, 0x74, 0x6d, 0x65, 0x6d, 0x5f, 0x61, 0x64
        /*00bd*/ 	.byte	0x64, 0x72, 0x20, 0x3e, 0x3e, 0x20, 0x31, 0x36, 0x29, 0x20, 0x2f, 0x20, 0x33, 0x32, 0x29, 0x20
        /*00cd*/ 	.byte	0x25, 0x20, 0x34, 0x29, 0x00
	.type		__unnamed_1,@object
	.size		__unnamed_1,(__unnamed_2 - __unnamed_1)
__unnamed_1:
        /*00d2*/ 	.byte	0x61, 0x75, 0x74, 0x6f, 0x20, 0x63, 0x75, 0x74, 0x65, 0x3a, 0x3a, 0x61, 0x73, 0x5f, 0x70, 0x6f
        /* <DEDUP_REMOVED lines=24> */
        /*0262*/ 	.byte	0x3e, 0x3e, 0x5d, 0x00
	.type		__unnamed_2,@object
	.size		__unnamed_2,(.L_2 - __unnamed_2)
__unnamed_2:
        /* <DEDUP_REMOVED lines=41> */
.L_2:


//--------------------- .nv.shared._ZN7cutlass13device_kernelINS_4gemm6kernel13GemmUniversalIN4cute5tupleIJiiiiEEENS1_10collective13CollectiveMmaINS1_35MainloopSm100TmaUmmaWarpSpecializedILi26ELi2ELi4ENS5_IJNS4_1CILi2EEESB_NSA_ILi1EEEEEEEENS5_IJNSA_ILi128EEESF_NSA_ILi64EEEEEEaNS5_IJlSC_lEEEaSI_NS4_8TiledMMAINS4_8MMA_AtomIJNS4_21SM100_MMA_S8_2x1SM_SSIaaiLi128ELi128ELNS4_4UMMA5MajorE0ELSN_0ELNSM_8SaturateE0EEEEEENS4_6LayoutINS5_IJSC_SC_SC_EEENS5_IJNSA_ILi0EEEST_ST_EEEEENS5_IJNS4_10UnderscoreESW_SW_EEEEENS4_28SM100_TMA_2SM_LOAD_MULTICASTENS4_14ComposedLayoutINS4_7SwizzleILi2ELi4ELi3EEENS4_18smem_ptr_flag_bitsILi8EEENSR_INS5_IJNSA_ILi8EEESG_EEENS5_IJSG_SC_EEEEEEEvNS4_8identityENS4_18SM100_TMA_2SM_LOADES19_vS1A_EENS_8epilogue10collective18CollectiveEpilogueINS1D_23Sm100TmaWarpSpecializedILi2ELi2ELi32ELb0ELb0EEEJNS5_IJSG_SF_SG_EEENS5_IJNSR_ISG_SC_EENSR_INS5_IJNSA_ILi32EEESB_EEENS5_IJSC_SG_EEEEEEEEaSI_aSI_NS1D_6fusion15FusionCallbacksIS1H_NS1P_17LinearCombinationIaiaiLNS_15FloatRoundStyleE2EEES1I_S1O_JEEENS4_5SM1004TMEM4LOAD26SM100_TMEM_LOAD_32dp32b32xENS4_13SM90_TMA_LOADENS10_INS11_ILi1ELi4ELi3EEES14_NSR_INS5_IJS15_S1K_EEENS5_IJS1K_SC_EEEEEEENS4_39AutoVectorizingCopyWithAssumedAlignmentILi128EEENS4_14SM90_TMA_STOREES24_S26_S26_EEEvvEEEEvNT_6ParamsE --------------------------
	.section	.nv.shared._ZN7cutlass13device_kernelINS_4gemm6kernel13GemmUniversalIN4cute5tupleIJiiiiEEENS1_10collective13CollectiveMmaINS1_35MainloopSm100TmaUmmaWarpSpecializedILi26ELi2ELi4ENS5_IJNS4_1CILi2EEESB_NSA_ILi1EEEEEEEENS5_IJNSA_ILi128EEESF_NSA_ILi64EEEEEEaNS5_IJlSC_lEEEaSI_NS4_8TiledMMAINS4_8MMA_AtomIJNS4_21SM100_MMA_S8_2x1SM_SSIaaiLi128ELi128ELNS4_4UMMA5MajorE0ELSN_0ELNSM_8SaturateE0EEEEEENS4_6LayoutINS5_IJSC_SC_SC_EEENS5_IJNSA_ILi0EEEST_ST_EEEEENS5_IJNS4_10UnderscoreESW_SW_EEEEENS4_28SM100_TMA_2SM_LOAD_MULTICASTENS4_14ComposedLayoutINS4_7SwizzleILi2ELi4ELi3EEENS4_18smem_ptr_flag_bitsILi8EEENSR_INS5_IJNSA_ILi8EEESG_EEENS5_IJSG_SC_EEEEEEEvNS4_8identityENS4_18SM100_TMA_2SM_LOADES19_vS1A_EENS_8epilogue10collective18CollectiveEpilogueINS1D_23Sm100TmaWarpSpecializedILi2ELi2ELi32ELb0ELb0EEEJNS5_IJSG_SF_SG_EEENS5_IJNSR_ISG_SC_EENSR_INS5_IJNSA_ILi32EEESB_EEENS5_IJSC_SG_EEEEEEEEaSI_aSI_NS1D_6fusion15FusionCallbacksIS1H_NS1P_17LinearCombinationIaiaiLNS_15FloatRoundStyleE2EEES1I_S1O_JEEENS4_5SM1004TMEM4LOAD26SM100_TMEM_LOAD_32dp32b32xENS4_13SM90_TMA_LOADENS10_INS11_ILi1ELi4ELi3EEES14_NSR_INS5_IJS15_S1K_EEENS5_IJS1K_SC_EEEEEEENS4_39AutoVectorizingCopyWithAssumedAlignmentILi128EEENS4_14SM90_TMA_STOREES24_S26_S26_EEEvvEEEEvNT_6ParamsE,"aw",@nobits
	.sectionflags	@""
	.align	16
	.zero		1024


//--------------------- .nv.shared.reserved.0     --------------------------
	.section	.nv.shared.reserved.0,"aw",@nobits
	.weak		__nv_reservedSMEM_offset_0_alias
	.size		__nv_reservedSMEM_offset_0_alias, 0, 64
	.other		__nv_reservedSMEM_offset_0_alias,@"STO_CUDA_RESERVED_SHARED STV_DEFAULT"
__nv_reservedSMEM_offset_0_alias:
	.zero		0
.nv.shared.reserved.0:
	.zero		64
	.weak		__nv_reservedSMEM_tcgen05_partition
	.type		__nv_reservedSMEM_tcgen05_partition,@object
	.size		__nv_reservedSMEM_tcgen05_partition,(.L_0 - __nv_reservedSMEM_tcgen05_partition)
__nv_reservedSMEM_tcgen05_partition:
	.zero		32
.L_0:


//--------------------- .nv.global                --------------------------
	.section	.nv.global,"aw",@nobits
.nv.global:
	.type		_ZN40_INTERNAL_0d98dc80_4_k_cu_a1e4665c_362924cute1_E,@object
	.size		_ZN40_INTERNAL_0d98dc80_4_k_cu_a1e4665c_362924cute1_E,(_ZN40_INTERNAL_0d98dc80_4_k_cu_a1e4665c_362924cuda3std3__45__cpo6cbeginE - _ZN40_INTERNAL_0d98dc80_4_k_cu_a1e4665c_362924cute1_E)
_ZN40_INTERNAL_0d98dc80_4_k_cu_a1e4665c_362924cute1_E:
	.zero		1
	.type		_ZN40_INTERNAL_0d98dc80_4_k_cu_a1e4665c_362924cuda3std3__45__cpo6cbeginE,@object
	.size		_ZN40_INTERNAL_0d98dc80_4_k_cu_a1e4665c_362924cuda3std3__45__cpo6cbeginE,(_ZN40_INTERNAL_0d98dc80_4_k_cu_a1e4665c_362924cuda3std3__48in_placeE - _ZN40_INTERNAL_0d98dc80_4_k_cu_a1e4665c_362924cuda3std3__45__cpo6cbeginE)
_ZN40_INTERNAL_0d98dc80_4_k_cu_a1e4665c_362924cuda3std3__45__cpo6cbeginE:
	.zero		1
	.type		_ZN40_INTERNAL_0d98dc80_4_k_cu_a1e4665c_362924cuda3std3__48in_placeE,@object
	.size		_ZN40_INTERNAL_0d98dc80_4_k_cu_a1e4665c_362924cuda3std3__48in_placeE,(_ZN40_INTERNAL_0d98dc80_4_k_cu_a1e4665c_362924cuda3std6ranges3__45__cpo9iter_moveE - _ZN40_INTERNAL_0d98dc80_4_k_cu_a1e4665c_362924cuda3std3__48in_placeE)
_ZN40_INTERNAL_0d98dc80_4_k_cu_a1e4665c_362924cuda3std3__48in_placeE:
	.zero		1
	.type		_ZN40_INTERNAL_0d98dc80_4_k_cu_a1e4665c_362924cuda3std6ranges3__45__cpo9iter_moveE,@object
	.size		_ZN40_INTERNAL_0d98dc80_4_k_cu_a1e4665c_362924cuda3std6ranges3__45__cpo9iter_moveE,(_ZN40_INTERNAL_0d98dc80_4_k_cu_a1e4665c_362924cuda3std3__45__cpo5beginE - _ZN40_INTERNAL_0d98dc80_4_k_cu_a1e4665c_362924cuda3std6ranges3__45__cpo9iter_moveE)
_ZN40_INTERNAL_0d98dc80_4_k_cu_a1e4665c_362924cuda3std6ranges3__45__cpo9iter_moveE:
	.zero		1
	.type		_ZN40_INTERNAL_0d98dc80_4_k_cu_a1e4665c_362924cuda3std3__45__cpo5beginE,@object
	.size		_ZN40_INTERNAL_0d98dc80_4_k_cu_a1e4665c_362924cuda3std3__45__cpo5beginE,(_ZN40_INTERNAL_0d98dc80_4_k_cu_a1e4665c_362924cuda3std3__442_GLOBAL__N__0d98dc80_4_k_cu_a1e4665c_362926ignoreE - _ZN40_INTERNAL_0d98dc80_4_k_cu_a1e4665c_362924cuda3std3__45__cpo5beginE)
_ZN40_INTERNAL_0d98dc80_4_k_cu_a1e4665c_362924cuda3std3__45__cpo5beginE:
	.zero		1
	.type		_ZN40_INTERNAL_0d98dc80_4_k_cu_a1e4665c_362924cuda3std3__442_GLOBAL__N__0d98dc80_4_k_cu_a1e4665c_362926ignoreE,@object
	.size		_ZN40_INTERNAL_0d98dc80_4_k_cu_a1e4665c_362924cuda3std3__442_GLOBAL__N__0d98dc80_4_k_cu_a1e4665c_362926ignoreE,(_ZN40_INTERNAL_0d98dc80_4_k_cu_a1e4665c_362924cute7productE - _ZN40_INTERNAL_0d98dc80_4_k_cu_a1e4665c_362924cuda3std3__442_GLOBAL__N__0d98dc80_4_k_cu_a1e4665c_362926ignoreE)
_ZN40_INTERNAL_0d98dc80_4_k_cu_a1e4665c_362924cuda3std3__442_GLOBAL__N__0d98dc80_4_k_cu_a1e4665c_362926ignoreE:
	.zero		1
	.type		_ZN40_INTERNAL_0d98dc80_4_k_cu_a1e4665c_362924cute7productE,@object
	.size		_ZN40_INTERNAL_0d98dc80_4_k_cu_a1e4665c_362924cute7productE,(_ZN40_INTERNAL_0d98dc80_4_k_cu_a1e4665c_362924cuda3std3__45__cpo3endE - _ZN40_INTERNAL_0d98dc80_4_k_cu_a1e4665c_362924cute7productE)
_ZN40_INTERNAL_0d98dc80_4_k_cu_a1e4665c_362924cute7productE:
	.zero		1
	.type		_ZN40_INTERNAL_0d98dc80_4_k_cu_a1e4665c_362924cuda3std3__45__cpo3endE,@object
	.size		_ZN40_INTERNAL_0d98dc80_4_k_cu_a1e4665c_362924cuda3std3__45__cpo3endE,(_ZN40_INTERNAL_0d98dc80_4_k_cu_a1e4665c_362924cuda3std3__419piecewise_constructE - _ZN40_INTERNAL_0d98dc80_4_k_cu_a1e4665c_362924cuda3std3__45__cpo3endE)
_ZN40_INTERNAL_0d98dc80_4_k_cu_a1e4665c_362924cuda3std3__45__cpo3endE:
	.zero		1
	.type		_ZN40_INTERNAL_0d98dc80_4_k_cu_a1e4665c_362924cuda3std3__419piecewise_constructE,@object
	.size		_ZN40_INTERNAL_0d98dc80_4_k_cu_a1e4665c_362924cuda3std3__419piecewise_constructE,(_ZN40_INTERNAL_0d98dc80_4_k_cu_a1e4665c_362924cuda3std3__45__cpo4cendE - _ZN40_INTERNAL_0d98dc80_4_k_cu_a1e4665c_362924cuda3std3__419piecewise_constructE)
_ZN40_INTERNAL_0d98dc80_4_k_cu_a1e4665c_362924cuda3std3__419piecewise_constructE:
	.zero		1
	.type		_ZN40_INTERNAL_0d98dc80_4_k_cu_a1e4665c_362924cuda3std3__45__cpo4cendE,@object
	.size		_ZN40_INTERNAL_0d98dc80_4_k_cu_a1e4665c_362924cuda3std3__45__cpo4cendE,(_ZN40_INTERNAL_0d98dc80_4_k_cu_a1e4665c_362924cuda3std6ranges3__45__cpo4swapE - _ZN40_INTERNAL_0d98dc80_4_k_cu_a1e4665c_362924cuda3std3__45__cpo4cendE)
_ZN40_INTERNAL_0d98dc80_4_k_cu_a1e4665c_362924cuda3std3__45__cpo4cendE:
	.zero		1
	.type		_ZN40_INTERNAL_0d98dc80_4_k_cu_a1e4665c_362924cuda3std6ranges3__45__cpo4swapE,@object
	.size		_ZN40_INTERNAL_0d98dc80_4_k_cu_a1e4665c_362924cuda3std6ranges3__45__cpo4swapE,(.L_10 - _ZN40_INTERNAL_0d98dc80_4_k_cu_a1e4665c_362924cuda3std6ranges3__45__cpo4swapE)
_ZN40_INTERNAL_0d98dc80_4_k_cu_a1e4665c_362924cuda3std6ranges3__45__cpo4swapE:
	.zero		1
.L_10:


//--------------------- .nv.constant0._ZN7cutlass13device_kernelINS_4gemm6kernel13GemmUniversalIN4cute5tupleIJiiiiEEENS1_10collective13CollectiveMmaINS1_35MainloopSm100TmaUmmaWarpSpecializedILi26ELi2ELi4ENS5_IJNS4_1CILi2EEESB_NSA_ILi1EEEEEEEENS5_IJNSA_ILi128EEESF_NSA_ILi64EEEEEEaNS5_IJlSC_lEEEaSI_NS4_8TiledMMAINS4_8MMA_AtomIJNS4_21SM100_MMA_S8_2x1SM_SSIaaiLi128ELi128ELNS4_4UMMA5MajorE0ELSN_0ELNSM_8SaturateE0EEEEEENS4_6LayoutINS5_IJSC_SC_SC_EEENS5_IJNSA_ILi0EEEST_ST_EEEEENS5_IJNS4_10UnderscoreESW_SW_EEEEENS4_28SM100_TMA_2SM_LOAD_MULTICASTENS4_14ComposedLayoutINS4_7SwizzleILi2ELi4ELi3EEENS4_18smem_ptr_flag_bitsILi8EEENSR_INS5_IJNSA_ILi8EEESG_EEENS5_IJSG_SC_EEEEEEEvNS4_8identityENS4_18SM100_TMA_2SM_LOADES19_vS1A_EENS_8epilogue10collective18CollectiveEpilogueINS1D_23Sm100TmaWarpSpecializedILi2ELi2ELi32ELb0ELb0EEEJNS5_IJSG_SF_SG_EEENS5_IJNSR_ISG_SC_EENSR_INS5_IJNSA_ILi32EEESB_EEENS5_IJSC_SG_EEEEEEEEaSI_aSI_NS1D_6fusion15FusionCallbacksIS1H_NS1P_17LinearCombinationIaiaiLNS_15FloatRoundStyleE2EEES1I_S1O_JEEENS4_5SM1004TMEM4LOAD26SM100_TMEM_LOAD_32dp32b32xENS4_13SM90_TMA_LOADENS10_INS11_ILi1ELi4ELi3EEES14_NSR_INS5_IJS15_S1K_EEENS5_IJS1K_SC_EEEEEEENS4_39AutoVectorizingCopyWithAssumedAlignmentILi128EEENS4_14SM90_TMA_STOREES24_S26_S26_EEEvvEEEEvNT_6ParamsE --------------------------
	.section	.nv.constant0._ZN7cutlass13device_kernelINS_4gemm6kernel13GemmUniversalIN4cute5tupleIJiiiiEEENS1_10collective13CollectiveMmaINS1_35MainloopSm100TmaUmmaWarpSpecializedILi26ELi2ELi4ENS5_IJNS4_1CILi2EEESB_NSA_ILi1EEEEEEEENS5_IJNSA_ILi128EEESF_NSA_ILi64EEEEEEaNS5_IJlSC_lEEEaSI_NS4_8TiledMMAINS4_8MMA_AtomIJNS4_21SM100_MMA_S8_2x1SM_SSIaaiLi128ELi128ELNS4_4UMMA5MajorE0ELSN_0ELNSM_8SaturateE0EEEEEENS4_6LayoutINS5_IJSC_SC_SC_EEENS5_IJNSA_ILi0EEEST_ST_EEEEENS5_IJNS4_10UnderscoreESW_SW_EEEEENS4_28SM100_TMA_2SM_LOAD_MULTICASTENS4_14ComposedLayoutINS4_7SwizzleILi2ELi4ELi3EEENS4_18smem_ptr_flag_bitsILi8EEENSR_INS5_IJNSA_ILi8EEESG_EEENS5_IJSG_SC_EEEEEEEvNS4_8identityENS4_18SM100_TMA_2SM_LOADES19_vS1A_EENS_8epilogue10collective18CollectiveEpilogueINS1D_23Sm100TmaWarpSpecializedILi2ELi2ELi32ELb0ELb0EEEJNS5_IJSG_SF_SG_EEENS5_IJNSR_ISG_SC_EENSR_INS5_IJNSA_ILi32EEESB_EEENS5_IJSC_SG_EEEEEEEEaSI_aSI_NS1D_6fusion15FusionCallbacksIS1H_NS1P_17LinearCombinationIaiaiLNS_15FloatRoundStyleE2EEES1I_S1O_JEEENS4_5SM1004TMEM4LOAD26SM100_TMEM_LOAD_32dp32b32xENS4_13SM90_TMA_LOADENS10_INS11_ILi1ELi4ELi3EEES14_NSR_INS5_IJS15_S1K_EEENS5_IJS1K_SC_EEEEEEENS4_39AutoVectorizingCopyWithAssumedAlignmentILi128EEENS4_14SM90_TMA_STOREES24_S26_S26_EEEvvEEEEvNT_6ParamsE,"a",@progbits
	.sectionflags	@""
	.align	4
.nv.constant0._ZN7cutlass13device_kernelINS_4gemm6kernel13GemmUniversalIN4cute5tupleIJiiiiEEENS1_10collective13CollectiveMmaINS1_35MainloopSm100TmaUmmaWarpSpecializedILi26ELi2ELi4ENS5_IJNS4_1CILi2EEESB_NSA_ILi1EEEEEEEENS5_IJNSA_ILi128EEESF_NSA_ILi64EEEEEEaNS5_IJlSC_lEEEaSI_NS4_8TiledMMAINS4_8MMA_AtomIJNS4_21SM100_MMA_S8_2x1SM_SSIaaiLi128ELi128ELNS4_4UMMA5MajorE0ELSN_0ELNSM_8SaturateE0EEEEEENS4_6LayoutINS5_IJSC_SC_SC_EEENS5_IJNSA_ILi0EEEST_ST_EEEEENS5_IJNS4_10UnderscoreESW_SW_EEEEENS4_28SM100_TMA_2SM_LOAD_MULTICASTENS4_14ComposedLayoutINS4_7SwizzleILi2ELi4ELi3EEENS4_18smem_ptr_flag_bitsILi8EEENSR_INS5_IJNSA_ILi8EEESG_EEENS5_IJSG_SC_EEEEEEEvNS4_8identityENS4_18SM100_TMA_2SM_LOADES19_vS1A_EENS_8epilogue10collective18CollectiveEpilogueINS1D_23Sm100TmaWarpSpecializedILi2ELi2ELi32ELb0ELb0EEEJNS5_IJSG_SF_SG_EEENS5_IJNSR_ISG_SC_EENSR_INS5_IJNSA_ILi32EEESB_EEENS5_IJSC_SG_EEEEEEEEaSI_aSI_NS1D_6fusion15FusionCallbacksIS1H_NS1P_17LinearCombinationIaiaiLNS_15FloatRoundStyleE2EEES1I_S1O_JEEENS4_5SM1004TMEM4LOAD26SM100_TMEM_LOAD_32dp32b32xENS4_13SM90_TMA_LOADENS10_INS11_ILi1ELi4ELi3EEES14_NSR_INS5_IJS15_S1K_EEENS5_IJS1K_SC_EEEEEEENS4_39AutoVectorizingCopyWithAssumedAlignmentILi128EEENS4_14SM90_TMA_STOREES24_S26_S26_EEEvvEEEEvNT_6ParamsE:
	.zero		2944


//--------------------- SYMBOLS --------------------------

	.type		.nv.reservedSmem.offset0,@object
	.size		.nv.reservedSmem.offset0,0x4
	.type		.nv.reservedSmem.cap,@object
	.size		.nv.reservedSmem.cap,0x4
	.type		__assertfail,@function
